//
// Generated by NVIDIA NVVM Compiler
//
// Compiler Build ID: CL-36424714
// Cuda compilation tools, release 13.0, V13.0.88
// Based on NVVM 20.0.0
//

.version 9.0
.target sm_100
.address_size 64

	// .globl	main_kernel
.extern .shared .align 16 .b8 buf_dyn_shmem[];

.visible .entry main_kernel(
	.param .u64 .ptr .align 1 main_kernel_param_0,
	.param .u64 .ptr .align 1 main_kernel_param_1,
	.param .u64 .ptr .align 1 main_kernel_param_2
)
.maxntid 128
{
	.reg .pred 	%p<17>;
	.reg .b16 	%rs<290>;
	.reg .b32 	%r<2725>;
	.reg .b32 	%f<2>;
	.reg .b64 	%rd<46>;

	ld.param.u64 	%rd5, [main_kernel_param_1];
	ld.param.u64 	%rd6, [main_kernel_param_2];
	cvta.to.global.u64 	%rd1, %rd5;
	mov.f32 	%f1, 0f00000000;
	// begin inline asm
	{  cvt.rn.f16.f32 %rs1, %f1;}

	// end inline asm
	mov.b32 	%r1, {%rs1, %rs1};
	mov.u32 	%r2, %tid.y;
	shl.b32 	%r91, %r2, 6;
	shl.b32 	%r92, %r2, 2;
	and.b32  	%r93, %r92, 504;
	mov.u32 	%r3, %tid.x;
	shl.b32 	%r94, %r3, 1;
	add.s32 	%r4, %r94, %r91;
	add.s32 	%r95, %r4, %r93;
	shl.b32 	%r96, %r95, 1;
	mov.u32 	%r97, buf_dyn_shmem;
	add.s32 	%r5, %r97, %r96;
	st.shared.u32 	[%r5+10240], %r1;
	st.shared.u32 	[%r5+10784], %r1;
	mov.u32 	%r6, %ctaid.y;
	setp.lt.u32 	%p1, %r6, 2;
	mov.u32 	%r2709, %r1;
	@%p1 bra 	$L__BB0_2;
	shl.b32 	%r98, %r6, 14;
	and.b32  	%r99, %r98, 1073709056;
	or.b32  	%r100, %r4, %r99;
	add.s32 	%r101, %r100, -7680;
	mul.wide.u32 	%rd7, %r101, 2;
	add.s64 	%rd8, %rd1, %rd7;
	ld.global.nc.u32 	%r2709, [%rd8];
$L__BB0_2:
	setp.lt.u32 	%p2, %r6, 2;
	st.shared.u32 	[%r5+11328], %r2709;
	mov.u32 	%r2710, %r1;
	@%p2 bra 	$L__BB0_4;
	shl.b32 	%r102, %r6, 14;
	and.b32  	%r103, %r102, 1073709056;
	or.b32  	%r104, %r4, %r103;
	add.s32 	%r105, %r104, -7424;
	mul.wide.u32 	%rd9, %r105, 2;
	add.s64 	%rd10, %rd1, %rd9;
	ld.global.nc.u32 	%r2710, [%rd10];
$L__BB0_4:
	setp.lt.u32 	%p3, %r6, 2;
	st.shared.u32 	[%r5+11872], %r2710;
	mov.u32 	%r2711, %r1;
	@%p3 bra 	$L__BB0_6;
	shl.b32 	%r106, %r6, 14;
	and.b32  	%r107, %r106, 1073709056;
	or.b32  	%r108, %r4, %r107;
	add.s32 	%r109, %r108, -6656;
	mul.wide.u32 	%rd11, %r109, 2;
	add.s64 	%rd12, %rd1, %rd11;
	ld.global.nc.u32 	%r2711, [%rd12];
$L__BB0_6:
	setp.lt.u32 	%p4, %r6, 2;
	st.shared.u32 	[%r5+12416], %r2711;
	mov.u32 	%r2712, %r1;
	@%p4 bra 	$L__BB0_8;
	shl.b32 	%r110, %r6, 14;
	and.b32  	%r111, %r110, 1073709056;
	or.b32  	%r112, %r4, %r111;
	add.s32 	%r113, %r112, -6400;
	mul.wide.u32 	%rd13, %r113, 2;
	add.s64 	%rd14, %rd1, %rd13;
	ld.global.nc.u32 	%r2712, [%rd14];
$L__BB0_8:
	setp.lt.u32 	%p5, %r6, 2;
	st.shared.u32 	[%r5+12960], %r2712;
	mov.u32 	%r2713, %r1;
	@%p5 bra 	$L__BB0_10;
	shl.b32 	%r114, %r6, 14;
	and.b32  	%r115, %r114, 1073709056;
	or.b32  	%r116, %r4, %r115;
	add.s32 	%r117, %r116, -5632;
	mul.wide.u32 	%rd15, %r117, 2;
	add.s64 	%rd16, %rd1, %rd15;
	ld.global.nc.u32 	%r2713, [%rd16];
$L__BB0_10:
	setp.lt.u32 	%p6, %r6, 2;
	st.shared.u32 	[%r5+13504], %r2713;
	mov.u32 	%r2714, %r1;
	@%p6 bra 	$L__BB0_12;
	shl.b32 	%r118, %r6, 14;
	and.b32  	%r119, %r118, 1073709056;
	or.b32  	%r120, %r4, %r119;
	add.s32 	%r121, %r120, -5376;
	mul.wide.u32 	%rd17, %r121, 2;
	add.s64 	%rd18, %rd1, %rd17;
	ld.global.nc.u32 	%r2714, [%rd18];
$L__BB0_12:
	setp.lt.u32 	%p7, %r6, 2;
	st.shared.u32 	[%r5+14048], %r2714;
	mov.u32 	%r2715, %r1;
	@%p7 bra 	$L__BB0_14;
	shl.b32 	%r122, %r6, 14;
	and.b32  	%r123, %r122, 1073709056;
	or.b32  	%r124, %r4, %r123;
	add.s32 	%r125, %r124, -4608;
	mul.wide.u32 	%rd19, %r125, 2;
	add.s64 	%rd20, %rd1, %rd19;
	ld.global.nc.u32 	%r2715, [%rd20];
$L__BB0_14:
	setp.lt.u32 	%p8, %r6, 2;
	st.shared.u32 	[%r5+14592], %r2715;
	mov.u32 	%r2716, %r1;
	@%p8 bra 	$L__BB0_16;
	shl.b32 	%r126, %r6, 14;
	and.b32  	%r127, %r126, 1073709056;
	or.b32  	%r128, %r4, %r127;
	add.s32 	%r129, %r128, -4352;
	mul.wide.u32 	%rd21, %r129, 2;
	add.s64 	%rd22, %rd1, %rd21;
	ld.global.nc.u32 	%r2716, [%rd22];
$L__BB0_16:
	setp.lt.u32 	%p9, %r6, 2;
	st.shared.u32 	[%r5+15136], %r2716;
	mov.u32 	%r2717, %r1;
	@%p9 bra 	$L__BB0_18;
	shl.b32 	%r130, %r6, 14;
	and.b32  	%r131, %r130, 1073709056;
	or.b32  	%r132, %r4, %r131;
	add.s32 	%r133, %r132, -3584;
	mul.wide.u32 	%rd23, %r133, 2;
	add.s64 	%rd24, %rd1, %rd23;
	ld.global.nc.u32 	%r2717, [%rd24];
$L__BB0_18:
	setp.lt.u32 	%p10, %r6, 2;
	st.shared.u32 	[%r5+15680], %r2717;
	mov.u32 	%r2718, %r1;
	@%p10 bra 	$L__BB0_20;
	shl.b32 	%r134, %r6, 14;
	and.b32  	%r135, %r134, 1073709056;
	or.b32  	%r136, %r4, %r135;
	add.s32 	%r137, %r136, -3328;
	mul.wide.u32 	%rd25, %r137, 2;
	add.s64 	%rd26, %rd1, %rd25;
	ld.global.nc.u32 	%r2718, [%rd26];
$L__BB0_20:
	setp.lt.u32 	%p11, %r6, 2;
	st.shared.u32 	[%r5+16224], %r2718;
	mov.u32 	%r2719, %r1;
	@%p11 bra 	$L__BB0_22;
	shl.b32 	%r138, %r6, 14;
	and.b32  	%r139, %r138, 1073709056;
	or.b32  	%r140, %r4, %r139;
	add.s32 	%r141, %r140, -2560;
	mul.wide.u32 	%rd27, %r141, 2;
	add.s64 	%rd28, %rd1, %rd27;
	ld.global.nc.u32 	%r2719, [%rd28];
$L__BB0_22:
	setp.lt.u32 	%p12, %r6, 2;
	st.shared.u32 	[%r5+16768], %r2719;
	mov.u32 	%r2720, %r1;
	@%p12 bra 	$L__BB0_24;
	shl.b32 	%r142, %r6, 14;
	and.b32  	%r143, %r142, 1073709056;
	or.b32  	%r144, %r4, %r143;
	add.s32 	%r145, %r144, -2304;
	mul.wide.u32 	%rd29, %r145, 2;
	add.s64 	%rd30, %rd1, %rd29;
	ld.global.nc.u32 	%r2720, [%rd30];
$L__BB0_24:
	setp.lt.u32 	%p13, %r6, 2;
	st.shared.u32 	[%r5+17312], %r2720;
	mov.u32 	%r2721, %r1;
	@%p13 bra 	$L__BB0_26;
	shl.b32 	%r146, %r6, 14;
	and.b32  	%r147, %r146, 1073709056;
	or.b32  	%r148, %r4, %r147;
	add.s32 	%r149, %r148, -1536;
	mul.wide.u32 	%rd31, %r149, 2;
	add.s64 	%rd32, %rd1, %rd31;
	ld.global.nc.u32 	%r2721, [%rd32];
$L__BB0_26:
	setp.lt.u32 	%p14, %r6, 2;
	st.shared.u32 	[%r5+17856], %r2721;
	mov.u32 	%r2722, %r1;
	@%p14 bra 	$L__BB0_28;
	shl.b32 	%r150, %r6, 14;
	and.b32  	%r151, %r150, 1073709056;
	or.b32  	%r152, %r4, %r151;
	add.s32 	%r153, %r152, -1280;
	mul.wide.u32 	%rd33, %r153, 2;
	add.s64 	%rd34, %rd1, %rd33;
	ld.global.nc.u32 	%r2722, [%rd34];
$L__BB0_28:
	setp.lt.u32 	%p15, %r6, 2;
	st.shared.u32 	[%r5+18400], %r2722;
	st.shared.u32 	[%r5+18944], %r1;
	st.shared.u32 	[%r5+19488], %r1;
	shl.b32 	%r154, %r6, 14;
	and.b32  	%r155, %r154, 1073709056;
	or.b32  	%r156, %r4, %r155;
	mul.wide.u32 	%rd35, %r156, 2;
	add.s64 	%rd2, %rd1, %rd35;
	ld.global.nc.u32 	%r35, [%rd2+17408];
	st.shared.u32 	[%r5+20032], %r35;
	ld.global.nc.u32 	%r36, [%rd2+17920];
	st.shared.u32 	[%r5+20576], %r36;
	ld.global.nc.u32 	%r37, [%rd2+19456];
	st.shared.u32 	[%r5+21120], %r37;
	ld.global.nc.u32 	%r38, [%rd2+19968];
	st.shared.u32 	[%r5+21664], %r38;
	ld.global.nc.u32 	%r39, [%rd2+21504];
	st.shared.u32 	[%r5+22208], %r39;
	ld.global.nc.u32 	%r40, [%rd2+22016];
	st.shared.u32 	[%r5+22752], %r40;
	ld.global.nc.u32 	%r41, [%rd2+23552];
	st.shared.u32 	[%r5+23296], %r41;
	ld.global.nc.u32 	%r42, [%rd2+24064];
	st.shared.u32 	[%r5+23840], %r42;
	ld.global.nc.u32 	%r43, [%rd2+25600];
	st.shared.u32 	[%r5+24384], %r43;
	ld.global.nc.u32 	%r44, [%rd2+26112];
	st.shared.u32 	[%r5+24928], %r44;
	ld.global.nc.u32 	%r45, [%rd2+27648];
	st.shared.u32 	[%r5+25472], %r45;
	ld.global.nc.u32 	%r46, [%rd2+28160];
	st.shared.u32 	[%r5+26016], %r46;
	ld.global.nc.u32 	%r47, [%rd2+29696];
	st.shared.u32 	[%r5+26560], %r47;
	ld.global.nc.u32 	%r48, [%rd2+30208];
	st.shared.u32 	[%r5+27104], %r48;
	mul.lo.s32 	%r157, %r2, 160;
	shr.u32 	%r158, %r3, 3;
	mad.lo.s32 	%r159, %r158, 40, %r157;
	shl.b32 	%r160, %r3, 2;
	and.b32  	%r161, %r160, 28;
	add.s32 	%r162, %r159, %r161;
	shl.b32 	%r163, %r162, 1;
	add.s32 	%r49, %r97, %r163;
	shl.b32 	%r165, %r6, 11;
	and.b32  	%r166, %r165, 2048;
	mov.u32 	%r167, %ctaid.x;
	shl.b32 	%r168, %r167, 10;
	shl.b32 	%r169, %r2, 7;
	add.s32 	%r170, %r169, %r168;
	add.s32 	%r171, %r170, %r160;
	add.s32 	%r172, %r171, %r166;
	cvta.to.global.u64 	%rd36, %rd6;
	mul.wide.u32 	%rd37, %r172, 2;
	add.s64 	%rd3, %rd36, %rd37;
	ld.global.nc.v4.u16 	{%rs2, %rs3, %rs4, %rs5}, [%rd3];
	st.shared.v4.u16 	[%r49], {%rs2, %rs3, %rs4, %rs5};
	ld.global.nc.v4.u16 	{%rs6, %rs7, %rs8, %rs9}, [%rd3+1024];
	st.shared.v4.u16 	[%r49+1280], {%rs6, %rs7, %rs8, %rs9};
	ld.global.nc.v4.u16 	{%rs10, %rs11, %rs12, %rs13}, [%rd3+8192];
	st.shared.v4.u16 	[%r49+2560], {%rs10, %rs11, %rs12, %rs13};
	ld.global.nc.v4.u16 	{%rs14, %rs15, %rs16, %rs17}, [%rd3+9216];
	st.shared.v4.u16 	[%r49+3840], {%rs14, %rs15, %rs16, %rs17};
	ld.global.nc.v4.u16 	{%rs18, %rs19, %rs20, %rs21}, [%rd3+16384];
	st.shared.v4.u16 	[%r49+5120], {%rs18, %rs19, %rs20, %rs21};
	ld.global.nc.v4.u16 	{%rs22, %rs23, %rs24, %rs25}, [%rd3+17408];
	st.shared.v4.u16 	[%r49+6400], {%rs22, %rs23, %rs24, %rs25};
	ld.global.nc.v4.u16 	{%rs26, %rs27, %rs28, %rs29}, [%rd3+24576];
	st.shared.v4.u16 	[%r49+7680], {%rs26, %rs27, %rs28, %rs29};
	ld.global.nc.v4.u16 	{%rs30, %rs31, %rs32, %rs33}, [%rd3+25600];
	st.shared.v4.u16 	[%r49+8960], {%rs30, %rs31, %rs32, %rs33};
	bar.sync 	0;
	mad.lo.s32 	%r173, %r2, 4352, %r97;
	add.s32 	%r50, %r173, 10240;
	mov.b32 	%r174, 136;
	wmma.load.a.sync.aligned.row.m16n16k16.shared.f16 	{%r175, %r176, %r177, %r178, %r179, %r180, %r181, %r182}, [%r50], %r174;
	add.s32 	%r183, %r173, 10272;
	wmma.load.a.sync.aligned.row.m16n16k16.shared.f16 	{%r184, %r185, %r186, %r187, %r188, %r189, %r190, %r191}, [%r183], %r174;
	add.s32 	%r51, %r173, 10304;
	wmma.load.a.sync.aligned.row.m16n16k16.shared.f16 	{%r192, %r193, %r194, %r195, %r196, %r197, %r198, %r199}, [%r51], %r174;
	add.s32 	%r200, %r173, 10336;
	wmma.load.a.sync.aligned.row.m16n16k16.shared.f16 	{%r201, %r202, %r203, %r204, %r205, %r206, %r207, %r208}, [%r200], %r174;
	mov.b32 	%r209, 40;
	wmma.load.b.sync.aligned.row.m16n16k16.shared.f16 	{%r210, %r211, %r212, %r213, %r214, %r215, %r216, %r217}, [%r97], %r209;
	add.s32 	%r218, %r97, 32;
	wmma.load.b.sync.aligned.row.m16n16k16.shared.f16 	{%r219, %r220, %r221, %r222, %r223, %r224, %r225, %r226}, [%r218], %r209;
	add.s32 	%r227, %r97, 1280;
	wmma.load.b.sync.aligned.row.m16n16k16.shared.f16 	{%r228, %r229, %r230, %r231, %r232, %r233, %r234, %r235}, [%r227], %r209;
	add.s32 	%r236, %r97, 1312;
	wmma.load.b.sync.aligned.row.m16n16k16.shared.f16 	{%r237, %r238, %r239, %r240, %r241, %r242, %r243, %r244}, [%r236], %r209;
	add.s32 	%r245, %r97, 2560;
	wmma.load.b.sync.aligned.row.m16n16k16.shared.f16 	{%r246, %r247, %r248, %r249, %r250, %r251, %r252, %r253}, [%r245], %r209;
	add.s32 	%r254, %r97, 2592;
	wmma.load.b.sync.aligned.row.m16n16k16.shared.f16 	{%r255, %r256, %r257, %r258, %r259, %r260, %r261, %r262}, [%r254], %r209;
	add.s32 	%r263, %r97, 3840;
	wmma.load.b.sync.aligned.row.m16n16k16.shared.f16 	{%r264, %r265, %r266, %r267, %r268, %r269, %r270, %r271}, [%r263], %r209;
	add.s32 	%r272, %r97, 3872;
	wmma.load.b.sync.aligned.row.m16n16k16.shared.f16 	{%r273, %r274, %r275, %r276, %r277, %r278, %r279, %r280}, [%r272], %r209;
	wmma.mma.sync.aligned.row.row.m16n16k16.f16.f16 {%r281, %r282, %r283, %r284}, {%r175, %r176, %r177, %r178, %r179, %r180, %r181, %r182}, {%r210, %r211, %r212, %r213, %r214, %r215, %r216, %r217}, {%r1, %r1, %r1, %r1};
	wmma.mma.sync.aligned.row.row.m16n16k16.f16.f16 {%r285, %r286, %r287, %r288}, {%r184, %r185, %r186, %r187, %r188, %r189, %r190, %r191}, {%r228, %r229, %r230, %r231, %r232, %r233, %r234, %r235}, {%r281, %r282, %r283, %r284};
	wmma.mma.sync.aligned.row.row.m16n16k16.f16.f16 {%r289, %r290, %r291, %r292}, {%r192, %r193, %r194, %r195, %r196, %r197, %r198, %r199}, {%r246, %r247, %r248, %r249, %r250, %r251, %r252, %r253}, {%r285, %r286, %r287, %r288};
	wmma.mma.sync.aligned.row.row.m16n16k16.f16.f16 {%r293, %r294, %r295, %r296}, {%r201, %r202, %r203, %r204, %r205, %r206, %r207, %r208}, {%r264, %r265, %r266, %r267, %r268, %r269, %r270, %r271}, {%r289, %r290, %r291, %r292};
	wmma.mma.sync.aligned.row.row.m16n16k16.f16.f16 {%r297, %r298, %r299, %r300}, {%r175, %r176, %r177, %r178, %r179, %r180, %r181, %r182}, {%r219, %r220, %r221, %r222, %r223, %r224, %r225, %r226}, {%r1, %r1, %r1, %r1};
	wmma.mma.sync.aligned.row.row.m16n16k16.f16.f16 {%r301, %r302, %r303, %r304}, {%r184, %r185, %r186, %r187, %r188, %r189, %r190, %r191}, {%r237, %r238, %r239, %r240, %r241, %r242, %r243, %r244}, {%r297, %r298, %r299, %r300};
	wmma.mma.sync.aligned.row.row.m16n16k16.f16.f16 {%r305, %r306, %r307, %r308}, {%r192, %r193, %r194, %r195, %r196, %r197, %r198, %r199}, {%r255, %r256, %r257, %r258, %r259, %r260, %r261, %r262}, {%r301, %r302, %r303, %r304};
	wmma.mma.sync.aligned.row.row.m16n16k16.f16.f16 {%r309, %r310, %r311, %r312}, {%r201, %r202, %r203, %r204, %r205, %r206, %r207, %r208}, {%r273, %r274, %r275, %r276, %r277, %r278, %r279, %r280}, {%r305, %r306, %r307, %r308};
	add.s32 	%r313, %r173, 10368;
	wmma.load.a.sync.aligned.row.m16n16k16.shared.f16 	{%r314, %r315, %r316, %r317, %r318, %r319, %r320, %r321}, [%r313], %r174;
	add.s32 	%r52, %r173, 10400;
	wmma.load.a.sync.aligned.row.m16n16k16.shared.f16 	{%r322, %r323, %r324, %r325, %r326, %r327, %r328, %r329}, [%r52], %r174;
	add.s32 	%r53, %r173, 10432;
	wmma.load.a.sync.aligned.row.m16n16k16.shared.f16 	{%r330, %r331, %r332, %r333, %r334, %r335, %r336, %r337}, [%r53], %r174;
	add.s32 	%r54, %r173, 10464;
	wmma.load.a.sync.aligned.row.m16n16k16.shared.f16 	{%r338, %r339, %r340, %r341, %r342, %r343, %r344, %r345}, [%r54], %r174;
	add.s32 	%r346, %r97, 5120;
	wmma.load.b.sync.aligned.row.m16n16k16.shared.f16 	{%r347, %r348, %r349, %r350, %r351, %r352, %r353, %r354}, [%r346], %r209;
	add.s32 	%r355, %r97, 5152;
	wmma.load.b.sync.aligned.row.m16n16k16.shared.f16 	{%r356, %r357, %r358, %r359, %r360, %r361, %r362, %r363}, [%r355], %r209;
	add.s32 	%r364, %r97, 6400;
	wmma.load.b.sync.aligned.row.m16n16k16.shared.f16 	{%r365, %r366, %r367, %r368, %r369, %r370, %r371, %r372}, [%r364], %r209;
	add.s32 	%r373, %r97, 6432;
	wmma.load.b.sync.aligned.row.m16n16k16.shared.f16 	{%r374, %r375, %r376, %r377, %r378, %r379, %r380, %r381}, [%r373], %r209;
	add.s32 	%r382, %r97, 7680;
	wmma.load.b.sync.aligned.row.m16n16k16.shared.f16 	{%r383, %r384, %r385, %r386, %r387, %r388, %r389, %r390}, [%r382], %r209;
	add.s32 	%r391, %r97, 7712;
	wmma.load.b.sync.aligned.row.m16n16k16.shared.f16 	{%r392, %r393, %r394, %r395, %r396, %r397, %r398, %r399}, [%r391], %r209;
	add.s32 	%r400, %r97, 8960;
	wmma.load.b.sync.aligned.row.m16n16k16.shared.f16 	{%r401, %r402, %r403, %r404, %r405, %r406, %r407, %r408}, [%r400], %r209;
	add.s32 	%r409, %r97, 8992;
	wmma.load.b.sync.aligned.row.m16n16k16.shared.f16 	{%r410, %r411, %r412, %r413, %r414, %r415, %r416, %r417}, [%r409], %r209;
	wmma.mma.sync.aligned.row.row.m16n16k16.f16.f16 {%r418, %r419, %r420, %r421}, {%r314, %r315, %r316, %r317, %r318, %r319, %r320, %r321}, {%r347, %r348, %r349, %r350, %r351, %r352, %r353, %r354}, {%r293, %r294, %r295, %r296};
	wmma.mma.sync.aligned.row.row.m16n16k16.f16.f16 {%r422, %r423, %r424, %r425}, {%r322, %r323, %r324, %r325, %r326, %r327, %r328, %r329}, {%r365, %r366, %r367, %r368, %r369, %r370, %r371, %r372}, {%r418, %r419, %r420, %r421};
	wmma.mma.sync.aligned.row.row.m16n16k16.f16.f16 {%r426, %r427, %r428, %r429}, {%r330, %r331, %r332, %r333, %r334, %r335, %r336, %r337}, {%r383, %r384, %r385, %r386, %r387, %r388, %r389, %r390}, {%r422, %r423, %r424, %r425};
	wmma.mma.sync.aligned.row.row.m16n16k16.f16.f16 {%r55, %r56, %r57, %r58}, {%r338, %r339, %r340, %r341, %r342, %r343, %r344, %r345}, {%r401, %r402, %r403, %r404, %r405, %r406, %r407, %r408}, {%r426, %r427, %r428, %r429};
	wmma.mma.sync.aligned.row.row.m16n16k16.f16.f16 {%r430, %r431, %r432, %r433}, {%r314, %r315, %r316, %r317, %r318, %r319, %r320, %r321}, {%r356, %r357, %r358, %r359, %r360, %r361, %r362, %r363}, {%r309, %r310, %r311, %r312};
	wmma.mma.sync.aligned.row.row.m16n16k16.f16.f16 {%r434, %r435, %r436, %r437}, {%r322, %r323, %r324, %r325, %r326, %r327, %r328, %r329}, {%r374, %r375, %r376, %r377, %r378, %r379, %r380, %r381}, {%r430, %r431, %r432, %r433};
	wmma.mma.sync.aligned.row.row.m16n16k16.f16.f16 {%r438, %r439, %r440, %r441}, {%r330, %r331, %r332, %r333, %r334, %r335, %r336, %r337}, {%r392, %r393, %r394, %r395, %r396, %r397, %r398, %r399}, {%r434, %r435, %r436, %r437};
	wmma.mma.sync.aligned.row.row.m16n16k16.f16.f16 {%r59, %r60, %r61, %r62}, {%r338, %r339, %r340, %r341, %r342, %r343, %r344, %r345}, {%r410, %r411, %r412, %r413, %r414, %r415, %r416, %r417}, {%r438, %r439, %r440, %r441};
	bar.sync 	0;
	@%p15 bra 	$L__BB0_30;
	ld.global.nc.u32 	%r442, [%rd2+-16384];
	st.shared.u32 	[%r5+10240], %r442;
	ld.global.nc.u32 	%r443, [%rd2+-15872];
	st.shared.u32 	[%r5+10784], %r443;
	ld.global.nc.u32 	%r444, [%rd2+-14336];
	st.shared.u32 	[%r5+11328], %r444;
	ld.global.nc.u32 	%r445, [%rd2+-13824];
	st.shared.u32 	[%r5+11872], %r445;
	ld.global.nc.u32 	%r446, [%rd2+-12288];
	st.shared.u32 	[%r5+12416], %r446;
	ld.global.nc.u32 	%r447, [%rd2+-11776];
	st.shared.u32 	[%r5+12960], %r447;
	ld.global.nc.u32 	%r448, [%rd2+-10240];
	st.shared.u32 	[%r5+13504], %r448;
	ld.global.nc.u32 	%r449, [%rd2+-9728];
	st.shared.u32 	[%r5+14048], %r449;
	ld.global.nc.u32 	%r450, [%rd2+-8192];
	st.shared.u32 	[%r5+14592], %r450;
	ld.global.nc.u32 	%r451, [%rd2+-7680];
	st.shared.u32 	[%r5+15136], %r451;
	ld.global.nc.u32 	%r452, [%rd2+-6144];
	st.shared.u32 	[%r5+15680], %r452;
	ld.global.nc.u32 	%r453, [%rd2+-5632];
	st.shared.u32 	[%r5+16224], %r453;
	ld.global.nc.u32 	%r454, [%rd2+-4096];
	st.shared.u32 	[%r5+16768], %r454;
	ld.global.nc.u32 	%r455, [%rd2+-3584];
	st.shared.u32 	[%r5+17312], %r455;
	ld.global.nc.u32 	%r456, [%rd2+-2048];
	st.shared.u32 	[%r5+17856], %r456;
	ld.global.nc.u32 	%r2723, [%rd2+-1536];
	bra.uni 	$L__BB0_31;
$L__BB0_30:
	st.shared.u32 	[%r5+10240], %r1;
	st.shared.u32 	[%r5+10784], %r1;
	st.shared.u32 	[%r5+11328], %r1;
	st.shared.u32 	[%r5+11872], %r1;
	st.shared.u32 	[%r5+12416], %r1;
	st.shared.u32 	[%r5+12960], %r1;
	st.shared.u32 	[%r5+13504], %r1;
	st.shared.u32 	[%r5+14048], %r1;
	st.shared.u32 	[%r5+14592], %r1;
	st.shared.u32 	[%r5+15136], %r1;
	st.shared.u32 	[%r5+15680], %r1;
	st.shared.u32 	[%r5+16224], %r1;
	st.shared.u32 	[%r5+16768], %r1;
	st.shared.u32 	[%r5+17312], %r1;
	st.shared.u32 	[%r5+17856], %r1;
	mov.u32 	%r2723, %r1;
$L__BB0_31:
	setp.lt.u32 	%p16, %r6, 2;
	st.shared.u32 	[%r5+18400], %r2723;
	ld.global.nc.u32 	%r65, [%rd2+16384];
	st.shared.u32 	[%r5+18944], %r65;
	ld.global.nc.u32 	%r66, [%rd2+16896];
	st.shared.u32 	[%r5+19488], %r66;
	ld.global.nc.u32 	%r67, [%rd2+18432];
	st.shared.u32 	[%r5+20032], %r67;
	ld.global.nc.u32 	%r68, [%rd2+18944];
	st.shared.u32 	[%r5+20576], %r68;
	ld.global.nc.u32 	%r69, [%rd2+20480];
	st.shared.u32 	[%r5+21120], %r69;
	ld.global.nc.u32 	%r70, [%rd2+20992];
	st.shared.u32 	[%r5+21664], %r70;
	ld.global.nc.u32 	%r71, [%rd2+22528];
	st.shared.u32 	[%r5+22208], %r71;
	ld.global.nc.u32 	%r72, [%rd2+23040];
	st.shared.u32 	[%r5+22752], %r72;
	ld.global.nc.u32 	%r73, [%rd2+24576];
	st.shared.u32 	[%r5+23296], %r73;
	ld.global.nc.u32 	%r74, [%rd2+25088];
	st.shared.u32 	[%r5+23840], %r74;
	ld.global.nc.u32 	%r75, [%rd2+26624];
	st.shared.u32 	[%r5+24384], %r75;
	ld.global.nc.u32 	%r76, [%rd2+27136];
	st.shared.u32 	[%r5+24928], %r76;
	ld.global.nc.u32 	%r77, [%rd2+28672];
	st.shared.u32 	[%r5+25472], %r77;
	ld.global.nc.u32 	%r78, [%rd2+29184];
	st.shared.u32 	[%r5+26016], %r78;
	ld.global.nc.u32 	%r79, [%rd2+30720];
	st.shared.u32 	[%r5+26560], %r79;
	ld.global.nc.u32 	%r80, [%rd2+31232];
	st.shared.u32 	[%r5+27104], %r80;
	ld.global.nc.v4.u16 	{%rs34, %rs35, %rs36, %rs37}, [%rd3+32768];
	st.shared.v4.u16 	[%r49], {%rs34, %rs35, %rs36, %rs37};
	ld.global.nc.v4.u16 	{%rs38, %rs39, %rs40, %rs41}, [%rd3+33792];
	st.shared.v4.u16 	[%r49+1280], {%rs38, %rs39, %rs40, %rs41};
	ld.global.nc.v4.u16 	{%rs42, %rs43, %rs44, %rs45}, [%rd3+40960];
	st.shared.v4.u16 	[%r49+2560], {%rs42, %rs43, %rs44, %rs45};
	ld.global.nc.v4.u16 	{%rs46, %rs47, %rs48, %rs49}, [%rd3+41984];
	st.shared.v4.u16 	[%r49+3840], {%rs46, %rs47, %rs48, %rs49};
	ld.global.nc.v4.u16 	{%rs50, %rs51, %rs52, %rs53}, [%rd3+49152];
	st.shared.v4.u16 	[%r49+5120], {%rs50, %rs51, %rs52, %rs53};
	ld.global.nc.v4.u16 	{%rs54, %rs55, %rs56, %rs57}, [%rd3+50176];
	st.shared.v4.u16 	[%r49+6400], {%rs54, %rs55, %rs56, %rs57};
	ld.global.nc.v4.u16 	{%rs58, %rs59, %rs60, %rs61}, [%rd3+57344];
	st.shared.v4.u16 	[%r49+7680], {%rs58, %rs59, %rs60, %rs61};
	ld.global.nc.v4.u16 	{%rs62, %rs63, %rs64, %rs65}, [%rd3+58368];
	st.shared.v4.u16 	[%r49+8960], {%rs62, %rs63, %rs64, %rs65};
	bar.sync 	0;
	mov.b32 	%r457, 136;
	wmma.load.a.sync.aligned.row.m16n16k16.shared.f16 	{%r458, %r459, %r460, %r461, %r462, %r463, %r464, %r465}, [%r50], %r457;
	wmma.load.a.sync.aligned.row.m16n16k16.shared.f16 	{%r469, %r470, %r471, %r472, %r473, %r474, %r475, %r476}, [%r183], %r457;
	wmma.load.a.sync.aligned.row.m16n16k16.shared.f16 	{%r477, %r478, %r479, %r480, %r481, %r482, %r483, %r484}, [%r51], %r457;
	wmma.load.a.sync.aligned.row.m16n16k16.shared.f16 	{%r486, %r487, %r488, %r489, %r490, %r491, %r492, %r493}, [%r200], %r457;
	mov.b32 	%r494, 40;
	wmma.load.b.sync.aligned.row.m16n16k16.shared.f16 	{%r495, %r496, %r497, %r498, %r499, %r500, %r501, %r502}, [%r97], %r494;
	wmma.load.b.sync.aligned.row.m16n16k16.shared.f16 	{%r504, %r505, %r506, %r507, %r508, %r509, %r510, %r511}, [%r218], %r494;
	wmma.load.b.sync.aligned.row.m16n16k16.shared.f16 	{%r513, %r514, %r515, %r516, %r517, %r518, %r519, %r520}, [%r227], %r494;
	wmma.load.b.sync.aligned.row.m16n16k16.shared.f16 	{%r522, %r523, %r524, %r525, %r526, %r527, %r528, %r529}, [%r236], %r494;
	wmma.load.b.sync.aligned.row.m16n16k16.shared.f16 	{%r531, %r532, %r533, %r534, %r535, %r536, %r537, %r538}, [%r245], %r494;
	wmma.load.b.sync.aligned.row.m16n16k16.shared.f16 	{%r540, %r541, %r542, %r543, %r544, %r545, %r546, %r547}, [%r254], %r494;
	wmma.load.b.sync.aligned.row.m16n16k16.shared.f16 	{%r549, %r550, %r551, %r552, %r553, %r554, %r555, %r556}, [%r263], %r494;
	wmma.load.b.sync.aligned.row.m16n16k16.shared.f16 	{%r558, %r559, %r560, %r561, %r562, %r563, %r564, %r565}, [%r272], %r494;
	wmma.mma.sync.aligned.row.row.m16n16k16.f16.f16 {%r566, %r567, %r568, %r569}, {%r458, %r459, %r460, %r461, %r462, %r463, %r464, %r465}, {%r495, %r496, %r497, %r498, %r499, %r500, %r501, %r502}, {%r55, %r56, %r57, %r58};
	wmma.mma.sync.aligned.row.row.m16n16k16.f16.f16 {%r570, %r571, %r572, %r573}, {%r469, %r470, %r471, %r472, %r473, %r474, %r475, %r476}, {%r513, %r514, %r515, %r516, %r517, %r518, %r519, %r520}, {%r566, %r567, %r568, %r569};
	wmma.mma.sync.aligned.row.row.m16n16k16.f16.f16 {%r574, %r575, %r576, %r577}, {%r477, %r478, %r479, %r480, %r481, %r482, %r483, %r484}, {%r531, %r532, %r533, %r534, %r535, %r536, %r537, %r538}, {%r570, %r571, %r572, %r573};
	wmma.mma.sync.aligned.row.row.m16n16k16.f16.f16 {%r578, %r579, %r580, %r581}, {%r486, %r487, %r488, %r489, %r490, %r491, %r492, %r493}, {%r549, %r550, %r551, %r552, %r553, %r554, %r555, %r556}, {%r574, %r575, %r576, %r577};
	wmma.mma.sync.aligned.row.row.m16n16k16.f16.f16 {%r582, %r583, %r584, %r585}, {%r458, %r459, %r460, %r461, %r462, %r463, %r464, %r465}, {%r504, %r505, %r506, %r507, %r508, %r509, %r510, %r511}, {%r59, %r60, %r61, %r62};
	wmma.mma.sync.aligned.row.row.m16n16k16.f16.f16 {%r586, %r587, %r588, %r589}, {%r469, %r470, %r471, %r472, %r473, %r474, %r475, %r476}, {%r522, %r523, %r524, %r525, %r526, %r527, %r528, %r529}, {%r582, %r583, %r584, %r585};
	wmma.mma.sync.aligned.row.row.m16n16k16.f16.f16 {%r590, %r591, %r592, %r593}, {%r477, %r478, %r479, %r480, %r481, %r482, %r483, %r484}, {%r540, %r541, %r542, %r543, %r544, %r545, %r546, %r547}, {%r586, %r587, %r588, %r589};
	wmma.mma.sync.aligned.row.row.m16n16k16.f16.f16 {%r594, %r595, %r596, %r597}, {%r486, %r487, %r488, %r489, %r490, %r491, %r492, %r493}, {%r558, %r559, %r560, %r561, %r562, %r563, %r564, %r565}, {%r590, %r591, %r592, %r593};
	wmma.load.a.sync.aligned.row.m16n16k16.shared.f16 	{%r599, %r600, %r601, %r602, %r603, %r604, %r605, %r606}, [%r313], %r457;
	wmma.load.a.sync.aligned.row.m16n16k16.shared.f16 	{%r607, %r608, %r609, %r610, %r611, %r612, %r613, %r614}, [%r52], %r457;
	wmma.load.a.sync.aligned.row.m16n16k16.shared.f16 	{%r615, %r616, %r617, %r618, %r619, %r620, %r621, %r622}, [%r53], %r457;
	wmma.load.a.sync.aligned.row.m16n16k16.shared.f16 	{%r623, %r624, %r625, %r626, %r627, %r628, %r629, %r630}, [%r54], %r457;
	wmma.load.b.sync.aligned.row.m16n16k16.shared.f16 	{%r632, %r633, %r634, %r635, %r636, %r637, %r638, %r639}, [%r346], %r494;
	wmma.load.b.sync.aligned.row.m16n16k16.shared.f16 	{%r641, %r642, %r643, %r644, %r645, %r646, %r647, %r648}, [%r355], %r494;
	wmma.load.b.sync.aligned.row.m16n16k16.shared.f16 	{%r650, %r651, %r652, %r653, %r654, %r655, %r656, %r657}, [%r364], %r494;
	wmma.load.b.sync.aligned.row.m16n16k16.shared.f16 	{%r659, %r660, %r661, %r662, %r663, %r664, %r665, %r666}, [%r373], %r494;
	wmma.load.b.sync.aligned.row.m16n16k16.shared.f16 	{%r668, %r669, %r670, %r671, %r672, %r673, %r674, %r675}, [%r382], %r494;
	add.s32 	%r676, %r97, 7712;
	wmma.load.b.sync.aligned.row.m16n16k16.shared.f16 	{%r677, %r678, %r679, %r680, %r681, %r682, %r683, %r684}, [%r676], %r494;
	add.s32 	%r685, %r97, 8960;
	wmma.load.b.sync.aligned.row.m16n16k16.shared.f16 	{%r686, %r687, %r688, %r689, %r690, %r691, %r692, %r693}, [%r685], %r494;
	add.s32 	%r694, %r97, 8992;
	wmma.load.b.sync.aligned.row.m16n16k16.shared.f16 	{%r695, %r696, %r697, %r698, %r699, %r700, %r701, %r702}, [%r694], %r494;
	wmma.mma.sync.aligned.row.row.m16n16k16.f16.f16 {%r703, %r704, %r705, %r706}, {%r599, %r600, %r601, %r602, %r603, %r604, %r605, %r606}, {%r632, %r633, %r634, %r635, %r636, %r637, %r638, %r639}, {%r578, %r579, %r580, %r581};
	wmma.mma.sync.aligned.row.row.m16n16k16.f16.f16 {%r707, %r708, %r709, %r710}, {%r607, %r608, %r609, %r610, %r611, %r612, %r613, %r614}, {%r650, %r651, %r652, %r653, %r654, %r655, %r656, %r657}, {%r703, %r704, %r705, %r706};
	wmma.mma.sync.aligned.row.row.m16n16k16.f16.f16 {%r711, %r712, %r713, %r714}, {%r615, %r616, %r617, %r618, %r619, %r620, %r621, %r622}, {%r668, %r669, %r670, %r671, %r672, %r673, %r674, %r675}, {%r707, %r708, %r709, %r710};
	wmma.mma.sync.aligned.row.row.m16n16k16.f16.f16 {%r81, %r82, %r83, %r84}, {%r623, %r624, %r625, %r626, %r627, %r628, %r629, %r630}, {%r686, %r687, %r688, %r689, %r690, %r691, %r692, %r693}, {%r711, %r712, %r713, %r714};
	wmma.mma.sync.aligned.row.row.m16n16k16.f16.f16 {%r715, %r716, %r717, %r718}, {%r599, %r600, %r601, %r602, %r603, %r604, %r605, %r606}, {%r641, %r642, %r643, %r644, %r645, %r646, %r647, %r648}, {%r594, %r595, %r596, %r597};
	wmma.mma.sync.aligned.row.row.m16n16k16.f16.f16 {%r719, %r720, %r721, %r722}, {%r607, %r608, %r609, %r610, %r611, %r612, %r613, %r614}, {%r659, %r660, %r661, %r662, %r663, %r664, %r665, %r666}, {%r715, %r716, %r717, %r718};
	wmma.mma.sync.aligned.row.row.m16n16k16.f16.f16 {%r723, %r724, %r725, %r726}, {%r615, %r616, %r617, %r618, %r619, %r620, %r621, %r622}, {%r677, %r678, %r679, %r680, %r681, %r682, %r683, %r684}, {%r719, %r720, %r721, %r722};
	wmma.mma.sync.aligned.row.row.m16n16k16.f16.f16 {%r85, %r86, %r87, %r88}, {%r623, %r624, %r625, %r626, %r627, %r628, %r629, %r630}, {%r695, %r696, %r697, %r698, %r699, %r700, %r701, %r702}, {%r723, %r724, %r725, %r726};
	bar.sync 	0;
	@%p16 bra 	$L__BB0_33;
	ld.global.nc.u32 	%r727, [%rd2+-15360];
	st.shared.u32 	[%r5+10240], %r727;
	ld.global.nc.u32 	%r728, [%rd2+-14848];
	st.shared.u32 	[%r5+10784], %r728;
	ld.global.nc.u32 	%r729, [%rd2+-13312];
	st.shared.u32 	[%r5+11328], %r729;
	ld.global.nc.u32 	%r730, [%rd2+-12800];
	st.shared.u32 	[%r5+11872], %r730;
	ld.global.nc.u32 	%r731, [%rd2+-11264];
	st.shared.u32 	[%r5+12416], %r731;
	ld.global.nc.u32 	%r732, [%rd2+-10752];
	st.shared.u32 	[%r5+12960], %r732;
	ld.global.nc.u32 	%r733, [%rd2+-9216];
	st.shared.u32 	[%r5+13504], %r733;
	ld.global.nc.u32 	%r734, [%rd2+-8704];
	st.shared.u32 	[%r5+14048], %r734;
	ld.global.nc.u32 	%r735, [%rd2+-7168];
	st.shared.u32 	[%r5+14592], %r735;
	ld.global.nc.u32 	%r736, [%rd2+-6656];
	st.shared.u32 	[%r5+15136], %r736;
	ld.global.nc.u32 	%r737, [%rd2+-5120];
	st.shared.u32 	[%r5+15680], %r737;
	ld.global.nc.u32 	%r738, [%rd2+-4608];
	st.shared.u32 	[%r5+16224], %r738;
	ld.global.nc.u32 	%r739, [%rd2+-3072];
	st.shared.u32 	[%r5+16768], %r739;
	ld.global.nc.u32 	%r740, [%rd2+-2560];
	st.shared.u32 	[%r5+17312], %r740;
	ld.global.nc.u32 	%r741, [%rd2+-1024];
	st.shared.u32 	[%r5+17856], %r741;
	ld.global.nc.u32 	%r2724, [%rd2+-512];
	bra.uni 	$L__BB0_34;
$L__BB0_33:
	st.shared.u32 	[%r5+10240], %r1;
	st.shared.u32 	[%r5+10784], %r1;
	st.shared.u32 	[%r5+11328], %r1;
	st.shared.u32 	[%r5+11872], %r1;
	st.shared.u32 	[%r5+12416], %r1;
	st.shared.u32 	[%r5+12960], %r1;
	st.shared.u32 	[%r5+13504], %r1;
	st.shared.u32 	[%r5+14048], %r1;
	st.shared.u32 	[%r5+14592], %r1;
	st.shared.u32 	[%r5+15136], %r1;
	st.shared.u32 	[%r5+15680], %r1;
	st.shared.u32 	[%r5+16224], %r1;
	st.shared.u32 	[%r5+16768], %r1;
	st.shared.u32 	[%r5+17312], %r1;
	st.shared.u32 	[%r5+17856], %r1;
	mov.u32 	%r2724, %r1;
$L__BB0_34:
	ld.param.u64 	%rd45, [main_kernel_param_1];
	ld.param.u64 	%rd44, [main_kernel_param_0];
	cvta.to.global.u64 	%rd38, %rd44;
	mov.u32 	%r742, %tid.x;
	shl.b32 	%r743, %r742, 1;
	mov.u32 	%r744, %tid.y;
	shl.b32 	%r745, %r744, 6;
	add.s32 	%r746, %r743, %r745;
	shl.b32 	%r747, %r744, 2;
	and.b32  	%r748, %r747, 504;
	add.s32 	%r749, %r746, %r748;
	shl.b32 	%r750, %r749, 1;
	mov.u32 	%r751, buf_dyn_shmem;
	add.s32 	%r752, %r751, %r750;
	st.shared.u32 	[%r752+18400], %r2724;
	st.shared.u32 	[%r752+18944], %r35;
	st.shared.u32 	[%r752+19488], %r36;
	st.shared.u32 	[%r752+20032], %r37;
	st.shared.u32 	[%r752+20576], %r38;
	st.shared.u32 	[%r752+21120], %r39;
	st.shared.u32 	[%r752+21664], %r40;
	st.shared.u32 	[%r752+22208], %r41;
	st.shared.u32 	[%r752+22752], %r42;
	st.shared.u32 	[%r752+23296], %r43;
	st.shared.u32 	[%r752+23840], %r44;
	st.shared.u32 	[%r752+24384], %r45;
	st.shared.u32 	[%r752+24928], %r46;
	st.shared.u32 	[%r752+25472], %r47;
	st.shared.u32 	[%r752+26016], %r48;
	cvta.to.global.u64 	%rd39, %rd45;
	mov.u32 	%r753, %ctaid.y;
	shl.b32 	%r754, %r753, 14;
	and.b32  	%r755, %r754, 1073709056;
	or.b32  	%r756, %r746, %r755;
	mul.wide.u32 	%rd40, %r756, 2;
	add.s64 	%rd41, %rd39, %rd40;
	ld.global.nc.u32 	%r757, [%rd41+31744];
	st.shared.u32 	[%r752+26560], %r757;
	ld.global.nc.u32 	%r758, [%rd41+32256];
	st.shared.u32 	[%r752+27104], %r758;
	ld.global.nc.v4.u16 	{%rs66, %rs67, %rs68, %rs69}, [%rd3+65536];
	shr.u32 	%r759, %r742, 3;
	mul.lo.s32 	%r760, %r744, 160;
	mad.lo.s32 	%r761, %r759, 40, %r760;
	shl.b32 	%r762, %r742, 2;
	and.b32  	%r763, %r762, 28;
	add.s32 	%r764, %r761, %r763;
	shl.b32 	%r765, %r764, 1;
	add.s32 	%r766, %r751, %r765;
	st.shared.v4.u16 	[%r766], {%rs66, %rs67, %rs68, %rs69};
	ld.global.nc.v4.u16 	{%rs70, %rs71, %rs72, %rs73}, [%rd3+66560];
	st.shared.v4.u16 	[%r766+1280], {%rs70, %rs71, %rs72, %rs73};
	ld.global.nc.v4.u16 	{%rs74, %rs75, %rs76, %rs77}, [%rd3+73728];
	st.shared.v4.u16 	[%r766+2560], {%rs74, %rs75, %rs76, %rs77};
	ld.global.nc.v4.u16 	{%rs78, %rs79, %rs80, %rs81}, [%rd3+74752];
	st.shared.v4.u16 	[%r766+3840], {%rs78, %rs79, %rs80, %rs81};
	ld.global.nc.v4.u16 	{%rs82, %rs83, %rs84, %rs85}, [%rd3+81920];
	st.shared.v4.u16 	[%r766+5120], {%rs82, %rs83, %rs84, %rs85};
	ld.global.nc.v4.u16 	{%rs86, %rs87, %rs88, %rs89}, [%rd3+82944];
	st.shared.v4.u16 	[%r766+6400], {%rs86, %rs87, %rs88, %rs89};
	ld.global.nc.v4.u16 	{%rs90, %rs91, %rs92, %rs93}, [%rd3+90112];
	st.shared.v4.u16 	[%r766+7680], {%rs90, %rs91, %rs92, %rs93};
	ld.global.nc.v4.u16 	{%rs94, %rs95, %rs96, %rs97}, [%rd3+91136];
	st.shared.v4.u16 	[%r766+8960], {%rs94, %rs95, %rs96, %rs97};
	bar.sync 	0;
	mad.lo.s32 	%r767, %r744, 4352, %r751;
	add.s32 	%r768, %r767, 10240;
	mov.b32 	%r769, 136;
	wmma.load.a.sync.aligned.row.m16n16k16.shared.f16 	{%r770, %r771, %r772, %r773, %r774, %r775, %r776, %r777}, [%r768], %r769;
	add.s32 	%r778, %r767, 10272;
	wmma.load.a.sync.aligned.row.m16n16k16.shared.f16 	{%r779, %r780, %r781, %r782, %r783, %r784, %r785, %r786}, [%r778], %r769;
	add.s32 	%r787, %r767, 10304;
	wmma.load.a.sync.aligned.row.m16n16k16.shared.f16 	{%r788, %r789, %r790, %r791, %r792, %r793, %r794, %r795}, [%r787], %r769;
	add.s32 	%r796, %r767, 10336;
	wmma.load.a.sync.aligned.row.m16n16k16.shared.f16 	{%r797, %r798, %r799, %r800, %r801, %r802, %r803, %r804}, [%r796], %r769;
	mov.b32 	%r805, 40;
	wmma.load.b.sync.aligned.row.m16n16k16.shared.f16 	{%r806, %r807, %r808, %r809, %r810, %r811, %r812, %r813}, [%r751], %r805;
	add.s32 	%r814, %r751, 32;
	wmma.load.b.sync.aligned.row.m16n16k16.shared.f16 	{%r815, %r816, %r817, %r818, %r819, %r820, %r821, %r822}, [%r814], %r805;
	add.s32 	%r823, %r751, 1280;
	wmma.load.b.sync.aligned.row.m16n16k16.shared.f16 	{%r824, %r825, %r826, %r827, %r828, %r829, %r830, %r831}, [%r823], %r805;
	add.s32 	%r832, %r751, 1312;
	wmma.load.b.sync.aligned.row.m16n16k16.shared.f16 	{%r833, %r834, %r835, %r836, %r837, %r838, %r839, %r840}, [%r832], %r805;
	add.s32 	%r841, %r751, 2560;
	wmma.load.b.sync.aligned.row.m16n16k16.shared.f16 	{%r842, %r843, %r844, %r845, %r846, %r847, %r848, %r849}, [%r841], %r805;
	add.s32 	%r850, %r751, 2592;
	wmma.load.b.sync.aligned.row.m16n16k16.shared.f16 	{%r851, %r852, %r853, %r854, %r855, %r856, %r857, %r858}, [%r850], %r805;
	add.s32 	%r859, %r751, 3840;
	wmma.load.b.sync.aligned.row.m16n16k16.shared.f16 	{%r860, %r861, %r862, %r863, %r864, %r865, %r866, %r867}, [%r859], %r805;
	add.s32 	%r868, %r751, 3872;
	wmma.load.b.sync.aligned.row.m16n16k16.shared.f16 	{%r869, %r870, %r871, %r872, %r873, %r874, %r875, %r876}, [%r868], %r805;
	wmma.mma.sync.aligned.row.row.m16n16k16.f16.f16 {%r877, %r878, %r879, %r880}, {%r770, %r771, %r772, %r773, %r774, %r775, %r776, %r777}, {%r806, %r807, %r808, %r809, %r810, %r811, %r812, %r813}, {%r81, %r82, %r83, %r84};
	wmma.mma.sync.aligned.row.row.m16n16k16.f16.f16 {%r881, %r882, %r883, %r884}, {%r779, %r780, %r781, %r782, %r783, %r784, %r785, %r786}, {%r824, %r825, %r826, %r827, %r828, %r829, %r830, %r831}, {%r877, %r878, %r879, %r880};
	wmma.mma.sync.aligned.row.row.m16n16k16.f16.f16 {%r885, %r886, %r887, %r888}, {%r788, %r789, %r790, %r791, %r792, %r793, %r794, %r795}, {%r842, %r843, %r844, %r845, %r846, %r847, %r848, %r849}, {%r881, %r882, %r883, %r884};
	wmma.mma.sync.aligned.row.row.m16n16k16.f16.f16 {%r889, %r890, %r891, %r892}, {%r797, %r798, %r799, %r800, %r801, %r802, %r803, %r804}, {%r860, %r861, %r862, %r863, %r864, %r865, %r866, %r867}, {%r885, %r886, %r887, %r888};
	wmma.mma.sync.aligned.row.row.m16n16k16.f16.f16 {%r893, %r894, %r895, %r896}, {%r770, %r771, %r772, %r773, %r774, %r775, %r776, %r777}, {%r815, %r816, %r817, %r818, %r819, %r820, %r821, %r822}, {%r85, %r86, %r87, %r88};
	wmma.mma.sync.aligned.row.row.m16n16k16.f16.f16 {%r897, %r898, %r899, %r900}, {%r779, %r780, %r781, %r782, %r783, %r784, %r785, %r786}, {%r833, %r834, %r835, %r836, %r837, %r838, %r839, %r840}, {%r893, %r894, %r895, %r896};
	wmma.mma.sync.aligned.row.row.m16n16k16.f16.f16 {%r901, %r902, %r903, %r904}, {%r788, %r789, %r790, %r791, %r792, %r793, %r794, %r795}, {%r851, %r852, %r853, %r854, %r855, %r856, %r857, %r858}, {%r897, %r898, %r899, %r900};
	wmma.mma.sync.aligned.row.row.m16n16k16.f16.f16 {%r905, %r906, %r907, %r908}, {%r797, %r798, %r799, %r800, %r801, %r802, %r803, %r804}, {%r869, %r870, %r871, %r872, %r873, %r874, %r875, %r876}, {%r901, %r902, %r903, %r904};
	add.s32 	%r909, %r767, 10368;
	wmma.load.a.sync.aligned.row.m16n16k16.shared.f16 	{%r910, %r911, %r912, %r913, %r914, %r915, %r916, %r917}, [%r909], %r769;
	add.s32 	%r918, %r767, 10400;
	wmma.load.a.sync.aligned.row.m16n16k16.shared.f16 	{%r919, %r920, %r921, %r922, %r923, %r924, %r925, %r926}, [%r918], %r769;
	add.s32 	%r927, %r767, 10432;
	wmma.load.a.sync.aligned.row.m16n16k16.shared.f16 	{%r928, %r929, %r930, %r931, %r932, %r933, %r934, %r935}, [%r927], %r769;
	add.s32 	%r936, %r767, 10464;
	wmma.load.a.sync.aligned.row.m16n16k16.shared.f16 	{%r937, %r938, %r939, %r940, %r941, %r942, %r943, %r944}, [%r936], %r769;
	add.s32 	%r945, %r751, 5120;
	wmma.load.b.sync.aligned.row.m16n16k16.shared.f16 	{%r946, %r947, %r948, %r949, %r950, %r951, %r952, %r953}, [%r945], %r805;
	add.s32 	%r954, %r751, 5152;
	wmma.load.b.sync.aligned.row.m16n16k16.shared.f16 	{%r955, %r956, %r957, %r958, %r959, %r960, %r961, %r962}, [%r954], %r805;
	add.s32 	%r963, %r751, 6400;
	wmma.load.b.sync.aligned.row.m16n16k16.shared.f16 	{%r964, %r965, %r966, %r967, %r968, %r969, %r970, %r971}, [%r963], %r805;
	add.s32 	%r972, %r751, 6432;
	wmma.load.b.sync.aligned.row.m16n16k16.shared.f16 	{%r973, %r974, %r975, %r976, %r977, %r978, %r979, %r980}, [%r972], %r805;
	add.s32 	%r981, %r751, 7680;
	wmma.load.b.sync.aligned.row.m16n16k16.shared.f16 	{%r982, %r983, %r984, %r985, %r986, %r987, %r988, %r989}, [%r981], %r805;
	add.s32 	%r990, %r751, 7712;
	wmma.load.b.sync.aligned.row.m16n16k16.shared.f16 	{%r991, %r992, %r993, %r994, %r995, %r996, %r997, %r998}, [%r990], %r805;
	add.s32 	%r999, %r751, 8960;
	wmma.load.b.sync.aligned.row.m16n16k16.shared.f16 	{%r1000, %r1001, %r1002, %r1003, %r1004, %r1005, %r1006, %r1007}, [%r999], %r805;
	add.s32 	%r1008, %r751, 8992;
	wmma.load.b.sync.aligned.row.m16n16k16.shared.f16 	{%r1009, %r1010, %r1011, %r1012, %r1013, %r1014, %r1015, %r1016}, [%r1008], %r805;
	wmma.mma.sync.aligned.row.row.m16n16k16.f16.f16 {%r1017, %r1018, %r1019, %r1020}, {%r910, %r911, %r912, %r913, %r914, %r915, %r916, %r917}, {%r946, %r947, %r948, %r949, %r950, %r951, %r952, %r953}, {%r889, %r890, %r891, %r892};
	wmma.mma.sync.aligned.row.row.m16n16k16.f16.f16 {%r1021, %r1022, %r1023, %r1024}, {%r919, %r920, %r921, %r922, %r923, %r924, %r925, %r926}, {%r964, %r965, %r966, %r967, %r968, %r969, %r970, %r971}, {%r1017, %r1018, %r1019, %r1020};
	wmma.mma.sync.aligned.row.row.m16n16k16.f16.f16 {%r1025, %r1026, %r1027, %r1028}, {%r928, %r929, %r930, %r931, %r932, %r933, %r934, %r935}, {%r982, %r983, %r984, %r985, %r986, %r987, %r988, %r989}, {%r1021, %r1022, %r1023, %r1024};
	wmma.mma.sync.aligned.row.row.m16n16k16.f16.f16 {%r1029, %r1030, %r1031, %r1032}, {%r937, %r938, %r939, %r940, %r941, %r942, %r943, %r944}, {%r1000, %r1001, %r1002, %r1003, %r1004, %r1005, %r1006, %r1007}, {%r1025, %r1026, %r1027, %r1028};
	wmma.mma.sync.aligned.row.row.m16n16k16.f16.f16 {%r1033, %r1034, %r1035, %r1036}, {%r910, %r911, %r912, %r913, %r914, %r915, %r916, %r917}, {%r955, %r956, %r957, %r958, %r959, %r960, %r961, %r962}, {%r905, %r906, %r907, %r908};
	wmma.mma.sync.aligned.row.row.m16n16k16.f16.f16 {%r1037, %r1038, %r1039, %r1040}, {%r919, %r920, %r921, %r922, %r923, %r924, %r925, %r926}, {%r973, %r974, %r975, %r976, %r977, %r978, %r979, %r980}, {%r1033, %r1034, %r1035, %r1036};
	wmma.mma.sync.aligned.row.row.m16n16k16.f16.f16 {%r1041, %r1042, %r1043, %r1044}, {%r928, %r929, %r930, %r931, %r932, %r933, %r934, %r935}, {%r991, %r992, %r993, %r994, %r995, %r996, %r997, %r998}, {%r1037, %r1038, %r1039, %r1040};
	wmma.mma.sync.aligned.row.row.m16n16k16.f16.f16 {%r1045, %r1046, %r1047, %r1048}, {%r937, %r938, %r939, %r940, %r941, %r942, %r943, %r944}, {%r1009, %r1010, %r1011, %r1012, %r1013, %r1014, %r1015, %r1016}, {%r1041, %r1042, %r1043, %r1044};
	bar.sync 	0;
	st.shared.u32 	[%r752+10240], %r1;
	st.shared.u32 	[%r752+10784], %r1;
	ld.global.nc.u32 	%r1049, [%rd41+1024];
	st.shared.u32 	[%r752+11328], %r1049;
	ld.global.nc.u32 	%r1050, [%rd41+1536];
	st.shared.u32 	[%r752+11872], %r1050;
	ld.global.nc.u32 	%r1051, [%rd41+3072];
	st.shared.u32 	[%r752+12416], %r1051;
	ld.global.nc.u32 	%r1052, [%rd41+3584];
	st.shared.u32 	[%r752+12960], %r1052;
	ld.global.nc.u32 	%r1053, [%rd41+5120];
	st.shared.u32 	[%r752+13504], %r1053;
	ld.global.nc.u32 	%r1054, [%rd41+5632];
	st.shared.u32 	[%r752+14048], %r1054;
	ld.global.nc.u32 	%r1055, [%rd41+7168];
	st.shared.u32 	[%r752+14592], %r1055;
	ld.global.nc.u32 	%r1056, [%rd41+7680];
	st.shared.u32 	[%r752+15136], %r1056;
	ld.global.nc.u32 	%r1057, [%rd41+9216];
	st.shared.u32 	[%r752+15680], %r1057;
	ld.global.nc.u32 	%r1058, [%rd41+9728];
	st.shared.u32 	[%r752+16224], %r1058;
	ld.global.nc.u32 	%r1059, [%rd41+11264];
	st.shared.u32 	[%r752+16768], %r1059;
	ld.global.nc.u32 	%r1060, [%rd41+11776];
	st.shared.u32 	[%r752+17312], %r1060;
	ld.global.nc.u32 	%r1061, [%rd41+13312];
	st.shared.u32 	[%r752+17856], %r1061;
	ld.global.nc.u32 	%r1062, [%rd41+13824];
	st.shared.u32 	[%r752+18400], %r1062;
	st.shared.u32 	[%r752+18944], %r1;
	st.shared.u32 	[%r752+19488], %r1;
	ld.global.nc.u32 	%r1063, [%rd41+33792];
	st.shared.u32 	[%r752+20032], %r1063;
	ld.global.nc.u32 	%r1064, [%rd41+34304];
	st.shared.u32 	[%r752+20576], %r1064;
	ld.global.nc.u32 	%r1065, [%rd41+35840];
	st.shared.u32 	[%r752+21120], %r1065;
	ld.global.nc.u32 	%r1066, [%rd41+36352];
	st.shared.u32 	[%r752+21664], %r1066;
	ld.global.nc.u32 	%r1067, [%rd41+37888];
	st.shared.u32 	[%r752+22208], %r1067;
	ld.global.nc.u32 	%r1068, [%rd41+38400];
	st.shared.u32 	[%r752+22752], %r1068;
	ld.global.nc.u32 	%r1069, [%rd41+39936];
	st.shared.u32 	[%r752+23296], %r1069;
	ld.global.nc.u32 	%r1070, [%rd41+40448];
	st.shared.u32 	[%r752+23840], %r1070;
	ld.global.nc.u32 	%r1071, [%rd41+41984];
	st.shared.u32 	[%r752+24384], %r1071;
	ld.global.nc.u32 	%r1072, [%rd41+42496];
	st.shared.u32 	[%r752+24928], %r1072;
	ld.global.nc.u32 	%r1073, [%rd41+44032];
	st.shared.u32 	[%r752+25472], %r1073;
	ld.global.nc.u32 	%r1074, [%rd41+44544];
	st.shared.u32 	[%r752+26016], %r1074;
	ld.global.nc.u32 	%r1075, [%rd41+46080];
	st.shared.u32 	[%r752+26560], %r1075;
	ld.global.nc.u32 	%r1076, [%rd41+46592];
	st.shared.u32 	[%r752+27104], %r1076;
	ld.global.nc.v4.u16 	{%rs98, %rs99, %rs100, %rs101}, [%rd3+98304];
	st.shared.v4.u16 	[%r766], {%rs98, %rs99, %rs100, %rs101};
	ld.global.nc.v4.u16 	{%rs102, %rs103, %rs104, %rs105}, [%rd3+99328];
	st.shared.v4.u16 	[%r766+1280], {%rs102, %rs103, %rs104, %rs105};
	ld.global.nc.v4.u16 	{%rs106, %rs107, %rs108, %rs109}, [%rd3+106496];
	st.shared.v4.u16 	[%r766+2560], {%rs106, %rs107, %rs108, %rs109};
	ld.global.nc.v4.u16 	{%rs110, %rs111, %rs112, %rs113}, [%rd3+107520];
	st.shared.v4.u16 	[%r766+3840], {%rs110, %rs111, %rs112, %rs113};
	ld.global.nc.v4.u16 	{%rs114, %rs115, %rs116, %rs117}, [%rd3+114688];
	st.shared.v4.u16 	[%r766+5120], {%rs114, %rs115, %rs116, %rs117};
	ld.global.nc.v4.u16 	{%rs118, %rs119, %rs120, %rs121}, [%rd3+115712];
	st.shared.v4.u16 	[%r766+6400], {%rs118, %rs119, %rs120, %rs121};
	ld.global.nc.v4.u16 	{%rs122, %rs123, %rs124, %rs125}, [%rd3+122880];
	st.shared.v4.u16 	[%r766+7680], {%rs122, %rs123, %rs124, %rs125};
	ld.global.nc.v4.u16 	{%rs126, %rs127, %rs128, %rs129}, [%rd3+123904];
	st.shared.v4.u16 	[%r766+8960], {%rs126, %rs127, %rs128, %rs129};
	bar.sync 	0;
	wmma.load.a.sync.aligned.row.m16n16k16.shared.f16 	{%r1077, %r1078, %r1079, %r1080, %r1081, %r1082, %r1083, %r1084}, [%r768], %r769;
	wmma.load.a.sync.aligned.row.m16n16k16.shared.f16 	{%r1085, %r1086, %r1087, %r1088, %r1089, %r1090, %r1091, %r1092}, [%r778], %r769;
	wmma.load.a.sync.aligned.row.m16n16k16.shared.f16 	{%r1093, %r1094, %r1095, %r1096, %r1097, %r1098, %r1099, %r1100}, [%r787], %r769;
	wmma.load.a.sync.aligned.row.m16n16k16.shared.f16 	{%r1101, %r1102, %r1103, %r1104, %r1105, %r1106, %r1107, %r1108}, [%r796], %r769;
	wmma.load.b.sync.aligned.row.m16n16k16.shared.f16 	{%r1109, %r1110, %r1111, %r1112, %r1113, %r1114, %r1115, %r1116}, [%r751], %r805;
	wmma.load.b.sync.aligned.row.m16n16k16.shared.f16 	{%r1117, %r1118, %r1119, %r1120, %r1121, %r1122, %r1123, %r1124}, [%r814], %r805;
	wmma.load.b.sync.aligned.row.m16n16k16.shared.f16 	{%r1125, %r1126, %r1127, %r1128, %r1129, %r1130, %r1131, %r1132}, [%r823], %r805;
	wmma.load.b.sync.aligned.row.m16n16k16.shared.f16 	{%r1133, %r1134, %r1135, %r1136, %r1137, %r1138, %r1139, %r1140}, [%r832], %r805;
	wmma.load.b.sync.aligned.row.m16n16k16.shared.f16 	{%r1141, %r1142, %r1143, %r1144, %r1145, %r1146, %r1147, %r1148}, [%r841], %r805;
	wmma.load.b.sync.aligned.row.m16n16k16.shared.f16 	{%r1149, %r1150, %r1151, %r1152, %r1153, %r1154, %r1155, %r1156}, [%r850], %r805;
	wmma.load.b.sync.aligned.row.m16n16k16.shared.f16 	{%r1157, %r1158, %r1159, %r1160, %r1161, %r1162, %r1163, %r1164}, [%r859], %r805;
	wmma.load.b.sync.aligned.row.m16n16k16.shared.f16 	{%r1165, %r1166, %r1167, %r1168, %r1169, %r1170, %r1171, %r1172}, [%r868], %r805;
	wmma.mma.sync.aligned.row.row.m16n16k16.f16.f16 {%r1173, %r1174, %r1175, %r1176}, {%r1077, %r1078, %r1079, %r1080, %r1081, %r1082, %r1083, %r1084}, {%r1109, %r1110, %r1111, %r1112, %r1113, %r1114, %r1115, %r1116}, {%r1029, %r1030, %r1031, %r1032};
	wmma.mma.sync.aligned.row.row.m16n16k16.f16.f16 {%r1177, %r1178, %r1179, %r1180}, {%r1085, %r1086, %r1087, %r1088, %r1089, %r1090, %r1091, %r1092}, {%r1125, %r1126, %r1127, %r1128, %r1129, %r1130, %r1131, %r1132}, {%r1173, %r1174, %r1175, %r1176};
	wmma.mma.sync.aligned.row.row.m16n16k16.f16.f16 {%r1181, %r1182, %r1183, %r1184}, {%r1093, %r1094, %r1095, %r1096, %r1097, %r1098, %r1099, %r1100}, {%r1141, %r1142, %r1143, %r1144, %r1145, %r1146, %r1147, %r1148}, {%r1177, %r1178, %r1179, %r1180};
	wmma.mma.sync.aligned.row.row.m16n16k16.f16.f16 {%r1185, %r1186, %r1187, %r1188}, {%r1101, %r1102, %r1103, %r1104, %r1105, %r1106, %r1107, %r1108}, {%r1157, %r1158, %r1159, %r1160, %r1161, %r1162, %r1163, %r1164}, {%r1181, %r1182, %r1183, %r1184};
	wmma.mma.sync.aligned.row.row.m16n16k16.f16.f16 {%r1189, %r1190, %r1191, %r1192}, {%r1077, %r1078, %r1079, %r1080, %r1081, %r1082, %r1083, %r1084}, {%r1117, %r1118, %r1119, %r1120, %r1121, %r1122, %r1123, %r1124}, {%r1045, %r1046, %r1047, %r1048};
	wmma.mma.sync.aligned.row.row.m16n16k16.f16.f16 {%r1193, %r1194, %r1195, %r1196}, {%r1085, %r1086, %r1087, %r1088, %r1089, %r1090, %r1091, %r1092}, {%r1133, %r1134, %r1135, %r1136, %r1137, %r1138, %r1139, %r1140}, {%r1189, %r1190, %r1191, %r1192};
	wmma.mma.sync.aligned.row.row.m16n16k16.f16.f16 {%r1197, %r1198, %r1199, %r1200}, {%r1093, %r1094, %r1095, %r1096, %r1097, %r1098, %r1099, %r1100}, {%r1149, %r1150, %r1151, %r1152, %r1153, %r1154, %r1155, %r1156}, {%r1193, %r1194, %r1195, %r1196};
	wmma.mma.sync.aligned.row.row.m16n16k16.f16.f16 {%r1201, %r1202, %r1203, %r1204}, {%r1101, %r1102, %r1103, %r1104, %r1105, %r1106, %r1107, %r1108}, {%r1165, %r1166, %r1167, %r1168, %r1169, %r1170, %r1171, %r1172}, {%r1197, %r1198, %r1199, %r1200};
	wmma.load.a.sync.aligned.row.m16n16k16.shared.f16 	{%r1205, %r1206, %r1207, %r1208, %r1209, %r1210, %r1211, %r1212}, [%r909], %r769;
	wmma.load.a.sync.aligned.row.m16n16k16.shared.f16 	{%r1213, %r1214, %r1215, %r1216, %r1217, %r1218, %r1219, %r1220}, [%r918], %r769;
	wmma.load.a.sync.aligned.row.m16n16k16.shared.f16 	{%r1221, %r1222, %r1223, %r1224, %r1225, %r1226, %r1227, %r1228}, [%r927], %r769;
	wmma.load.a.sync.aligned.row.m16n16k16.shared.f16 	{%r1229, %r1230, %r1231, %r1232, %r1233, %r1234, %r1235, %r1236}, [%r936], %r769;
	wmma.load.b.sync.aligned.row.m16n16k16.shared.f16 	{%r1237, %r1238, %r1239, %r1240, %r1241, %r1242, %r1243, %r1244}, [%r945], %r805;
	wmma.load.b.sync.aligned.row.m16n16k16.shared.f16 	{%r1245, %r1246, %r1247, %r1248, %r1249, %r1250, %r1251, %r1252}, [%r954], %r805;
	wmma.load.b.sync.aligned.row.m16n16k16.shared.f16 	{%r1253, %r1254, %r1255, %r1256, %r1257, %r1258, %r1259, %r1260}, [%r963], %r805;
	wmma.load.b.sync.aligned.row.m16n16k16.shared.f16 	{%r1261, %r1262, %r1263, %r1264, %r1265, %r1266, %r1267, %r1268}, [%r972], %r805;
	wmma.load.b.sync.aligned.row.m16n16k16.shared.f16 	{%r1269, %r1270, %r1271, %r1272, %r1273, %r1274, %r1275, %r1276}, [%r981], %r805;
	wmma.load.b.sync.aligned.row.m16n16k16.shared.f16 	{%r1277, %r1278, %r1279, %r1280, %r1281, %r1282, %r1283, %r1284}, [%r990], %r805;
	wmma.load.b.sync.aligned.row.m16n16k16.shared.f16 	{%r1285, %r1286, %r1287, %r1288, %r1289, %r1290, %r1291, %r1292}, [%r999], %r805;
	wmma.load.b.sync.aligned.row.m16n16k16.shared.f16 	{%r1293, %r1294, %r1295, %r1296, %r1297, %r1298, %r1299, %r1300}, [%r1008], %r805;
	wmma.mma.sync.aligned.row.row.m16n16k16.f16.f16 {%r1301, %r1302, %r1303, %r1304}, {%r1205, %r1206, %r1207, %r1208, %r1209, %r1210, %r1211, %r1212}, {%r1237, %r1238, %r1239, %r1240, %r1241, %r1242, %r1243, %r1244}, {%r1185, %r1186, %r1187, %r1188};
	wmma.mma.sync.aligned.row.row.m16n16k16.f16.f16 {%r1305, %r1306, %r1307, %r1308}, {%r1213, %r1214, %r1215, %r1216, %r1217, %r1218, %r1219, %r1220}, {%r1253, %r1254, %r1255, %r1256, %r1257, %r1258, %r1259, %r1260}, {%r1301, %r1302, %r1303, %r1304};
	wmma.mma.sync.aligned.row.row.m16n16k16.f16.f16 {%r1309, %r1310, %r1311, %r1312}, {%r1221, %r1222, %r1223, %r1224, %r1225, %r1226, %r1227, %r1228}, {%r1269, %r1270, %r1271, %r1272, %r1273, %r1274, %r1275, %r1276}, {%r1305, %r1306, %r1307, %r1308};
	wmma.mma.sync.aligned.row.row.m16n16k16.f16.f16 {%r1313, %r1314, %r1315, %r1316}, {%r1229, %r1230, %r1231, %r1232, %r1233, %r1234, %r1235, %r1236}, {%r1285, %r1286, %r1287, %r1288, %r1289, %r1290, %r1291, %r1292}, {%r1309, %r1310, %r1311, %r1312};
	wmma.mma.sync.aligned.row.row.m16n16k16.f16.f16 {%r1317, %r1318, %r1319, %r1320}, {%r1205, %r1206, %r1207, %r1208, %r1209, %r1210, %r1211, %r1212}, {%r1245, %r1246, %r1247, %r1248, %r1249, %r1250, %r1251, %r1252}, {%r1201, %r1202, %r1203, %r1204};
	wmma.mma.sync.aligned.row.row.m16n16k16.f16.f16 {%r1321, %r1322, %r1323, %r1324}, {%r1213, %r1214, %r1215, %r1216, %r1217, %r1218, %r1219, %r1220}, {%r1261, %r1262, %r1263, %r1264, %r1265, %r1266, %r1267, %r1268}, {%r1317, %r1318, %r1319, %r1320};
	wmma.mma.sync.aligned.row.row.m16n16k16.f16.f16 {%r1325, %r1326, %r1327, %r1328}, {%r1221, %r1222, %r1223, %r1224, %r1225, %r1226, %r1227, %r1228}, {%r1277, %r1278, %r1279, %r1280, %r1281, %r1282, %r1283, %r1284}, {%r1321, %r1322, %r1323, %r1324};
	wmma.mma.sync.aligned.row.row.m16n16k16.f16.f16 {%r1329, %r1330, %r1331, %r1332}, {%r1229, %r1230, %r1231, %r1232, %r1233, %r1234, %r1235, %r1236}, {%r1293, %r1294, %r1295, %r1296, %r1297, %r1298, %r1299, %r1300}, {%r1325, %r1326, %r1327, %r1328};
	bar.sync 	0;
	ld.global.nc.u32 	%r1333, [%rd41];
	st.shared.u32 	[%r752+10240], %r1333;
	ld.global.nc.u32 	%r1334, [%rd41+512];
	st.shared.u32 	[%r752+10784], %r1334;
	ld.global.nc.u32 	%r1335, [%rd41+2048];
	st.shared.u32 	[%r752+11328], %r1335;
	ld.global.nc.u32 	%r1336, [%rd41+2560];
	st.shared.u32 	[%r752+11872], %r1336;
	ld.global.nc.u32 	%r1337, [%rd41+4096];
	st.shared.u32 	[%r752+12416], %r1337;
	ld.global.nc.u32 	%r1338, [%rd41+4608];
	st.shared.u32 	[%r752+12960], %r1338;
	ld.global.nc.u32 	%r1339, [%rd41+6144];
	st.shared.u32 	[%r752+13504], %r1339;
	ld.global.nc.u32 	%r1340, [%rd41+6656];
	st.shared.u32 	[%r752+14048], %r1340;
	ld.global.nc.u32 	%r1341, [%rd41+8192];
	st.shared.u32 	[%r752+14592], %r1341;
	ld.global.nc.u32 	%r1342, [%rd41+8704];
	st.shared.u32 	[%r752+15136], %r1342;
	ld.global.nc.u32 	%r1343, [%rd41+10240];
	st.shared.u32 	[%r752+15680], %r1343;
	ld.global.nc.u32 	%r1344, [%rd41+10752];
	st.shared.u32 	[%r752+16224], %r1344;
	ld.global.nc.u32 	%r1345, [%rd41+12288];
	st.shared.u32 	[%r752+16768], %r1345;
	ld.global.nc.u32 	%r1346, [%rd41+12800];
	st.shared.u32 	[%r752+17312], %r1346;
	ld.global.nc.u32 	%r1347, [%rd41+14336];
	st.shared.u32 	[%r752+17856], %r1347;
	ld.global.nc.u32 	%r1348, [%rd41+14848];
	st.shared.u32 	[%r752+18400], %r1348;
	ld.global.nc.u32 	%r1349, [%rd41+32768];
	st.shared.u32 	[%r752+18944], %r1349;
	ld.global.nc.u32 	%r1350, [%rd41+33280];
	st.shared.u32 	[%r752+19488], %r1350;
	ld.global.nc.u32 	%r1351, [%rd41+34816];
	st.shared.u32 	[%r752+20032], %r1351;
	ld.global.nc.u32 	%r1352, [%rd41+35328];
	st.shared.u32 	[%r752+20576], %r1352;
	ld.global.nc.u32 	%r1353, [%rd41+36864];
	st.shared.u32 	[%r752+21120], %r1353;
	ld.global.nc.u32 	%r1354, [%rd41+37376];
	st.shared.u32 	[%r752+21664], %r1354;
	ld.global.nc.u32 	%r1355, [%rd41+38912];
	st.shared.u32 	[%r752+22208], %r1355;
	ld.global.nc.u32 	%r1356, [%rd41+39424];
	st.shared.u32 	[%r752+22752], %r1356;
	ld.global.nc.u32 	%r1357, [%rd41+40960];
	st.shared.u32 	[%r752+23296], %r1357;
	ld.global.nc.u32 	%r1358, [%rd41+41472];
	st.shared.u32 	[%r752+23840], %r1358;
	ld.global.nc.u32 	%r1359, [%rd41+43008];
	st.shared.u32 	[%r752+24384], %r1359;
	ld.global.nc.u32 	%r1360, [%rd41+43520];
	st.shared.u32 	[%r752+24928], %r1360;
	ld.global.nc.u32 	%r1361, [%rd41+45056];
	st.shared.u32 	[%r752+25472], %r1361;
	ld.global.nc.u32 	%r1362, [%rd41+45568];
	st.shared.u32 	[%r752+26016], %r1362;
	ld.global.nc.u32 	%r1363, [%rd41+47104];
	st.shared.u32 	[%r752+26560], %r1363;
	ld.global.nc.u32 	%r1364, [%rd41+47616];
	st.shared.u32 	[%r752+27104], %r1364;
	ld.global.nc.v4.u16 	{%rs130, %rs131, %rs132, %rs133}, [%rd3+131072];
	st.shared.v4.u16 	[%r766], {%rs130, %rs131, %rs132, %rs133};
	ld.global.nc.v4.u16 	{%rs134, %rs135, %rs136, %rs137}, [%rd3+132096];
	st.shared.v4.u16 	[%r766+1280], {%rs134, %rs135, %rs136, %rs137};
	ld.global.nc.v4.u16 	{%rs138, %rs139, %rs140, %rs141}, [%rd3+139264];
	st.shared.v4.u16 	[%r766+2560], {%rs138, %rs139, %rs140, %rs141};
	ld.global.nc.v4.u16 	{%rs142, %rs143, %rs144, %rs145}, [%rd3+140288];
	st.shared.v4.u16 	[%r766+3840], {%rs142, %rs143, %rs144, %rs145};
	ld.global.nc.v4.u16 	{%rs146, %rs147, %rs148, %rs149}, [%rd3+147456];
	st.shared.v4.u16 	[%r766+5120], {%rs146, %rs147, %rs148, %rs149};
	ld.global.nc.v4.u16 	{%rs150, %rs151, %rs152, %rs153}, [%rd3+148480];
	st.shared.v4.u16 	[%r766+6400], {%rs150, %rs151, %rs152, %rs153};
	ld.global.nc.v4.u16 	{%rs154, %rs155, %rs156, %rs157}, [%rd3+155648];
	st.shared.v4.u16 	[%r766+7680], {%rs154, %rs155, %rs156, %rs157};
	ld.global.nc.v4.u16 	{%rs158, %rs159, %rs160, %rs161}, [%rd3+156672];
	st.shared.v4.u16 	[%r766+8960], {%rs158, %rs159, %rs160, %rs161};
	bar.sync 	0;
	wmma.load.a.sync.aligned.row.m16n16k16.shared.f16 	{%r1365, %r1366, %r1367, %r1368, %r1369, %r1370, %r1371, %r1372}, [%r768], %r769;
	wmma.load.a.sync.aligned.row.m16n16k16.shared.f16 	{%r1373, %r1374, %r1375, %r1376, %r1377, %r1378, %r1379, %r1380}, [%r778], %r769;
	wmma.load.a.sync.aligned.row.m16n16k16.shared.f16 	{%r1381, %r1382, %r1383, %r1384, %r1385, %r1386, %r1387, %r1388}, [%r787], %r769;
	wmma.load.a.sync.aligned.row.m16n16k16.shared.f16 	{%r1389, %r1390, %r1391, %r1392, %r1393, %r1394, %r1395, %r1396}, [%r796], %r769;
	wmma.load.b.sync.aligned.row.m16n16k16.shared.f16 	{%r1397, %r1398, %r1399, %r1400, %r1401, %r1402, %r1403, %r1404}, [%r751], %r805;
	wmma.load.b.sync.aligned.row.m16n16k16.shared.f16 	{%r1405, %r1406, %r1407, %r1408, %r1409, %r1410, %r1411, %r1412}, [%r814], %r805;
	wmma.load.b.sync.aligned.row.m16n16k16.shared.f16 	{%r1413, %r1414, %r1415, %r1416, %r1417, %r1418, %r1419, %r1420}, [%r823], %r805;
	wmma.load.b.sync.aligned.row.m16n16k16.shared.f16 	{%r1421, %r1422, %r1423, %r1424, %r1425, %r1426, %r1427, %r1428}, [%r832], %r805;
	wmma.load.b.sync.aligned.row.m16n16k16.shared.f16 	{%r1429, %r1430, %r1431, %r1432, %r1433, %r1434, %r1435, %r1436}, [%r841], %r805;
	wmma.load.b.sync.aligned.row.m16n16k16.shared.f16 	{%r1437, %r1438, %r1439, %r1440, %r1441, %r1442, %r1443, %r1444}, [%r850], %r805;
	wmma.load.b.sync.aligned.row.m16n16k16.shared.f16 	{%r1445, %r1446, %r1447, %r1448, %r1449, %r1450, %r1451, %r1452}, [%r859], %r805;
	wmma.load.b.sync.aligned.row.m16n16k16.shared.f16 	{%r1453, %r1454, %r1455, %r1456, %r1457, %r1458, %r1459, %r1460}, [%r868], %r805;
	wmma.mma.sync.aligned.row.row.m16n16k16.f16.f16 {%r1461, %r1462, %r1463, %r1464}, {%r1365, %r1366, %r1367, %r1368, %r1369, %r1370, %r1371, %r1372}, {%r1397, %r1398, %r1399, %r1400, %r1401, %r1402, %r1403, %r1404}, {%r1313, %r1314, %r1315, %r1316};
	wmma.mma.sync.aligned.row.row.m16n16k16.f16.f16 {%r1465, %r1466, %r1467, %r1468}, {%r1373, %r1374, %r1375, %r1376, %r1377, %r1378, %r1379, %r1380}, {%r1413, %r1414, %r1415, %r1416, %r1417, %r1418, %r1419, %r1420}, {%r1461, %r1462, %r1463, %r1464};
	wmma.mma.sync.aligned.row.row.m16n16k16.f16.f16 {%r1469, %r1470, %r1471, %r1472}, {%r1381, %r1382, %r1383, %r1384, %r1385, %r1386, %r1387, %r1388}, {%r1429, %r1430, %r1431, %r1432, %r1433, %r1434, %r1435, %r1436}, {%r1465, %r1466, %r1467, %r1468};
	wmma.mma.sync.aligned.row.row.m16n16k16.f16.f16 {%r1473, %r1474, %r1475, %r1476}, {%r1389, %r1390, %r1391, %r1392, %r1393, %r1394, %r1395, %r1396}, {%r1445, %r1446, %r1447, %r1448, %r1449, %r1450, %r1451, %r1452}, {%r1469, %r1470, %r1471, %r1472};
	wmma.mma.sync.aligned.row.row.m16n16k16.f16.f16 {%r1477, %r1478, %r1479, %r1480}, {%r1365, %r1366, %r1367, %r1368, %r1369, %r1370, %r1371, %r1372}, {%r1405, %r1406, %r1407, %r1408, %r1409, %r1410, %r1411, %r1412}, {%r1329, %r1330, %r1331, %r1332};
	wmma.mma.sync.aligned.row.row.m16n16k16.f16.f16 {%r1481, %r1482, %r1483, %r1484}, {%r1373, %r1374, %r1375, %r1376, %r1377, %r1378, %r1379, %r1380}, {%r1421, %r1422, %r1423, %r1424, %r1425, %r1426, %r1427, %r1428}, {%r1477, %r1478, %r1479, %r1480};
	wmma.mma.sync.aligned.row.row.m16n16k16.f16.f16 {%r1485, %r1486, %r1487, %r1488}, {%r1381, %r1382, %r1383, %r1384, %r1385, %r1386, %r1387, %r1388}, {%r1437, %r1438, %r1439, %r1440, %r1441, %r1442, %r1443, %r1444}, {%r1481, %r1482, %r1483, %r1484};
	wmma.mma.sync.aligned.row.row.m16n16k16.f16.f16 {%r1489, %r1490, %r1491, %r1492}, {%r1389, %r1390, %r1391, %r1392, %r1393, %r1394, %r1395, %r1396}, {%r1453, %r1454, %r1455, %r1456, %r1457, %r1458, %r1459, %r1460}, {%r1485, %r1486, %r1487, %r1488};
	wmma.load.a.sync.aligned.row.m16n16k16.shared.f16 	{%r1493, %r1494, %r1495, %r1496, %r1497, %r1498, %r1499, %r1500}, [%r909], %r769;
	wmma.load.a.sync.aligned.row.m16n16k16.shared.f16 	{%r1501, %r1502, %r1503, %r1504, %r1505, %r1506, %r1507, %r1508}, [%r918], %r769;
	wmma.load.a.sync.aligned.row.m16n16k16.shared.f16 	{%r1509, %r1510, %r1511, %r1512, %r1513, %r1514, %r1515, %r1516}, [%r927], %r769;
	wmma.load.a.sync.aligned.row.m16n16k16.shared.f16 	{%r1517, %r1518, %r1519, %r1520, %r1521, %r1522, %r1523, %r1524}, [%r936], %r769;
	wmma.load.b.sync.aligned.row.m16n16k16.shared.f16 	{%r1525, %r1526, %r1527, %r1528, %r1529, %r1530, %r1531, %r1532}, [%r945], %r805;
	wmma.load.b.sync.aligned.row.m16n16k16.shared.f16 	{%r1533, %r1534, %r1535, %r1536, %r1537, %r1538, %r1539, %r1540}, [%r954], %r805;
	wmma.load.b.sync.aligned.row.m16n16k16.shared.f16 	{%r1541, %r1542, %r1543, %r1544, %r1545, %r1546, %r1547, %r1548}, [%r963], %r805;
	wmma.load.b.sync.aligned.row.m16n16k16.shared.f16 	{%r1549, %r1550, %r1551, %r1552, %r1553, %r1554, %r1555, %r1556}, [%r972], %r805;
	wmma.load.b.sync.aligned.row.m16n16k16.shared.f16 	{%r1557, %r1558, %r1559, %r1560, %r1561, %r1562, %r1563, %r1564}, [%r981], %r805;
	wmma.load.b.sync.aligned.row.m16n16k16.shared.f16 	{%r1565, %r1566, %r1567, %r1568, %r1569, %r1570, %r1571, %r1572}, [%r990], %r805;
	wmma.load.b.sync.aligned.row.m16n16k16.shared.f16 	{%r1573, %r1574, %r1575, %r1576, %r1577, %r1578, %r1579, %r1580}, [%r999], %r805;
	wmma.load.b.sync.aligned.row.m16n16k16.shared.f16 	{%r1581, %r1582, %r1583, %r1584, %r1585, %r1586, %r1587, %r1588}, [%r1008], %r805;
	wmma.mma.sync.aligned.row.row.m16n16k16.f16.f16 {%r1589, %r1590, %r1591, %r1592}, {%r1493, %r1494, %r1495, %r1496, %r1497, %r1498, %r1499, %r1500}, {%r1525, %r1526, %r1527, %r1528, %r1529, %r1530, %r1531, %r1532}, {%r1473, %r1474, %r1475, %r1476};
	wmma.mma.sync.aligned.row.row.m16n16k16.f16.f16 {%r1593, %r1594, %r1595, %r1596}, {%r1501, %r1502, %r1503, %r1504, %r1505, %r1506, %r1507, %r1508}, {%r1541, %r1542, %r1543, %r1544, %r1545, %r1546, %r1547, %r1548}, {%r1589, %r1590, %r1591, %r1592};
	wmma.mma.sync.aligned.row.row.m16n16k16.f16.f16 {%r1597, %r1598, %r1599, %r1600}, {%r1509, %r1510, %r1511, %r1512, %r1513, %r1514, %r1515, %r1516}, {%r1557, %r1558, %r1559, %r1560, %r1561, %r1562, %r1563, %r1564}, {%r1593, %r1594, %r1595, %r1596};
	wmma.mma.sync.aligned.row.row.m16n16k16.f16.f16 {%r1601, %r1602, %r1603, %r1604}, {%r1517, %r1518, %r1519, %r1520, %r1521, %r1522, %r1523, %r1524}, {%r1573, %r1574, %r1575, %r1576, %r1577, %r1578, %r1579, %r1580}, {%r1597, %r1598, %r1599, %r1600};
	wmma.mma.sync.aligned.row.row.m16n16k16.f16.f16 {%r1605, %r1606, %r1607, %r1608}, {%r1493, %r1494, %r1495, %r1496, %r1497, %r1498, %r1499, %r1500}, {%r1533, %r1534, %r1535, %r1536, %r1537, %r1538, %r1539, %r1540}, {%r1489, %r1490, %r1491, %r1492};
	wmma.mma.sync.aligned.row.row.m16n16k16.f16.f16 {%r1609, %r1610, %r1611, %r1612}, {%r1501, %r1502, %r1503, %r1504, %r1505, %r1506, %r1507, %r1508}, {%r1549, %r1550, %r1551, %r1552, %r1553, %r1554, %r1555, %r1556}, {%r1605, %r1606, %r1607, %r1608};
	wmma.mma.sync.aligned.row.row.m16n16k16.f16.f16 {%r1613, %r1614, %r1615, %r1616}, {%r1509, %r1510, %r1511, %r1512, %r1513, %r1514, %r1515, %r1516}, {%r1565, %r1566, %r1567, %r1568, %r1569, %r1570, %r1571, %r1572}, {%r1609, %r1610, %r1611, %r1612};
	wmma.mma.sync.aligned.row.row.m16n16k16.f16.f16 {%r1617, %r1618, %r1619, %r1620}, {%r1517, %r1518, %r1519, %r1520, %r1521, %r1522, %r1523, %r1524}, {%r1581, %r1582, %r1583, %r1584, %r1585, %r1586, %r1587, %r1588}, {%r1613, %r1614, %r1615, %r1616};
	bar.sync 	0;
	st.shared.u32 	[%r752+10240], %r1049;
	st.shared.u32 	[%r752+10784], %r1050;
	st.shared.u32 	[%r752+11328], %r1051;
	st.shared.u32 	[%r752+11872], %r1052;
	st.shared.u32 	[%r752+12416], %r1053;
	st.shared.u32 	[%r752+12960], %r1054;
	st.shared.u32 	[%r752+13504], %r1055;
	st.shared.u32 	[%r752+14048], %r1056;
	st.shared.u32 	[%r752+14592], %r1057;
	st.shared.u32 	[%r752+15136], %r1058;
	st.shared.u32 	[%r752+15680], %r1059;
	st.shared.u32 	[%r752+16224], %r1060;
	st.shared.u32 	[%r752+16768], %r1061;
	st.shared.u32 	[%r752+17312], %r1062;
	ld.global.nc.u32 	%r1621, [%rd41+15360];
	st.shared.u32 	[%r752+17856], %r1621;
	ld.global.nc.u32 	%r1622, [%rd41+15872];
	st.shared.u32 	[%r752+18400], %r1622;
	st.shared.u32 	[%r752+18944], %r1063;
	st.shared.u32 	[%r752+19488], %r1064;
	st.shared.u32 	[%r752+20032], %r1065;
	st.shared.u32 	[%r752+20576], %r1066;
	st.shared.u32 	[%r752+21120], %r1067;
	st.shared.u32 	[%r752+21664], %r1068;
	st.shared.u32 	[%r752+22208], %r1069;
	st.shared.u32 	[%r752+22752], %r1070;
	st.shared.u32 	[%r752+23296], %r1071;
	st.shared.u32 	[%r752+23840], %r1072;
	st.shared.u32 	[%r752+24384], %r1073;
	st.shared.u32 	[%r752+24928], %r1074;
	st.shared.u32 	[%r752+25472], %r1075;
	st.shared.u32 	[%r752+26016], %r1076;
	ld.global.nc.u32 	%r1623, [%rd41+48128];
	st.shared.u32 	[%r752+26560], %r1623;
	ld.global.nc.u32 	%r1624, [%rd41+48640];
	st.shared.u32 	[%r752+27104], %r1624;
	ld.global.nc.v4.u16 	{%rs162, %rs163, %rs164, %rs165}, [%rd3+163840];
	st.shared.v4.u16 	[%r766], {%rs162, %rs163, %rs164, %rs165};
	ld.global.nc.v4.u16 	{%rs166, %rs167, %rs168, %rs169}, [%rd3+164864];
	st.shared.v4.u16 	[%r766+1280], {%rs166, %rs167, %rs168, %rs169};
	ld.global.nc.v4.u16 	{%rs170, %rs171, %rs172, %rs173}, [%rd3+172032];
	st.shared.v4.u16 	[%r766+2560], {%rs170, %rs171, %rs172, %rs173};
	ld.global.nc.v4.u16 	{%rs174, %rs175, %rs176, %rs177}, [%rd3+173056];
	st.shared.v4.u16 	[%r766+3840], {%rs174, %rs175, %rs176, %rs177};
	ld.global.nc.v4.u16 	{%rs178, %rs179, %rs180, %rs181}, [%rd3+180224];
	st.shared.v4.u16 	[%r766+5120], {%rs178, %rs179, %rs180, %rs181};
	ld.global.nc.v4.u16 	{%rs182, %rs183, %rs184, %rs185}, [%rd3+181248];
	st.shared.v4.u16 	[%r766+6400], {%rs182, %rs183, %rs184, %rs185};
	ld.global.nc.v4.u16 	{%rs186, %rs187, %rs188, %rs189}, [%rd3+188416];
	st.shared.v4.u16 	[%r766+7680], {%rs186, %rs187, %rs188, %rs189};
	ld.global.nc.v4.u16 	{%rs190, %rs191, %rs192, %rs193}, [%rd3+189440];
	st.shared.v4.u16 	[%r766+8960], {%rs190, %rs191, %rs192, %rs193};
	bar.sync 	0;
	wmma.load.a.sync.aligned.row.m16n16k16.shared.f16 	{%r1625, %r1626, %r1627, %r1628, %r1629, %r1630, %r1631, %r1632}, [%r768], %r769;
	wmma.load.a.sync.aligned.row.m16n16k16.shared.f16 	{%r1633, %r1634, %r1635, %r1636, %r1637, %r1638, %r1639, %r1640}, [%r778], %r769;
	wmma.load.a.sync.aligned.row.m16n16k16.shared.f16 	{%r1641, %r1642, %r1643, %r1644, %r1645, %r1646, %r1647, %r1648}, [%r787], %r769;
	wmma.load.a.sync.aligned.row.m16n16k16.shared.f16 	{%r1649, %r1650, %r1651, %r1652, %r1653, %r1654, %r1655, %r1656}, [%r796], %r769;
	wmma.load.b.sync.aligned.row.m16n16k16.shared.f16 	{%r1657, %r1658, %r1659, %r1660, %r1661, %r1662, %r1663, %r1664}, [%r751], %r805;
	wmma.load.b.sync.aligned.row.m16n16k16.shared.f16 	{%r1665, %r1666, %r1667, %r1668, %r1669, %r1670, %r1671, %r1672}, [%r814], %r805;
	wmma.load.b.sync.aligned.row.m16n16k16.shared.f16 	{%r1673, %r1674, %r1675, %r1676, %r1677, %r1678, %r1679, %r1680}, [%r823], %r805;
	wmma.load.b.sync.aligned.row.m16n16k16.shared.f16 	{%r1681, %r1682, %r1683, %r1684, %r1685, %r1686, %r1687, %r1688}, [%r832], %r805;
	wmma.load.b.sync.aligned.row.m16n16k16.shared.f16 	{%r1689, %r1690, %r1691, %r1692, %r1693, %r1694, %r1695, %r1696}, [%r841], %r805;
	wmma.load.b.sync.aligned.row.m16n16k16.shared.f16 	{%r1697, %r1698, %r1699, %r1700, %r1701, %r1702, %r1703, %r1704}, [%r850], %r805;
	wmma.load.b.sync.aligned.row.m16n16k16.shared.f16 	{%r1705, %r1706, %r1707, %r1708, %r1709, %r1710, %r1711, %r1712}, [%r859], %r805;
	wmma.load.b.sync.aligned.row.m16n16k16.shared.f16 	{%r1713, %r1714, %r1715, %r1716, %r1717, %r1718, %r1719, %r1720}, [%r868], %r805;
	wmma.mma.sync.aligned.row.row.m16n16k16.f16.f16 {%r1721, %r1722, %r1723, %r1724}, {%r1625, %r1626, %r1627, %r1628, %r1629, %r1630, %r1631, %r1632}, {%r1657, %r1658, %r1659, %r1660, %r1661, %r1662, %r1663, %r1664}, {%r1601, %r1602, %r1603, %r1604};
	wmma.mma.sync.aligned.row.row.m16n16k16.f16.f16 {%r1725, %r1726, %r1727, %r1728}, {%r1633, %r1634, %r1635, %r1636, %r1637, %r1638, %r1639, %r1640}, {%r1673, %r1674, %r1675, %r1676, %r1677, %r1678, %r1679, %r1680}, {%r1721, %r1722, %r1723, %r1724};
	wmma.mma.sync.aligned.row.row.m16n16k16.f16.f16 {%r1729, %r1730, %r1731, %r1732}, {%r1641, %r1642, %r1643, %r1644, %r1645, %r1646, %r1647, %r1648}, {%r1689, %r1690, %r1691, %r1692, %r1693, %r1694, %r1695, %r1696}, {%r1725, %r1726, %r1727, %r1728};
	wmma.mma.sync.aligned.row.row.m16n16k16.f16.f16 {%r1733, %r1734, %r1735, %r1736}, {%r1649, %r1650, %r1651, %r1652, %r1653, %r1654, %r1655, %r1656}, {%r1705, %r1706, %r1707, %r1708, %r1709, %r1710, %r1711, %r1712}, {%r1729, %r1730, %r1731, %r1732};
	wmma.mma.sync.aligned.row.row.m16n16k16.f16.f16 {%r1737, %r1738, %r1739, %r1740}, {%r1625, %r1626, %r1627, %r1628, %r1629, %r1630, %r1631, %r1632}, {%r1665, %r1666, %r1667, %r1668, %r1669, %r1670, %r1671, %r1672}, {%r1617, %r1618, %r1619, %r1620};
	wmma.mma.sync.aligned.row.row.m16n16k16.f16.f16 {%r1741, %r1742, %r1743, %r1744}, {%r1633, %r1634, %r1635, %r1636, %r1637, %r1638, %r1639, %r1640}, {%r1681, %r1682, %r1683, %r1684, %r1685, %r1686, %r1687, %r1688}, {%r1737, %r1738, %r1739, %r1740};
	wmma.mma.sync.aligned.row.row.m16n16k16.f16.f16 {%r1745, %r1746, %r1747, %r1748}, {%r1641, %r1642, %r1643, %r1644, %r1645, %r1646, %r1647, %r1648}, {%r1697, %r1698, %r1699, %r1700, %r1701, %r1702, %r1703, %r1704}, {%r1741, %r1742, %r1743, %r1744};
	wmma.mma.sync.aligned.row.row.m16n16k16.f16.f16 {%r1749, %r1750, %r1751, %r1752}, {%r1649, %r1650, %r1651, %r1652, %r1653, %r1654, %r1655, %r1656}, {%r1713, %r1714, %r1715, %r1716, %r1717, %r1718, %r1719, %r1720}, {%r1745, %r1746, %r1747, %r1748};
	wmma.load.a.sync.aligned.row.m16n16k16.shared.f16 	{%r1753, %r1754, %r1755, %r1756, %r1757, %r1758, %r1759, %r1760}, [%r909], %r769;
	wmma.load.a.sync.aligned.row.m16n16k16.shared.f16 	{%r1761, %r1762, %r1763, %r1764, %r1765, %r1766, %r1767, %r1768}, [%r918], %r769;
	wmma.load.a.sync.aligned.row.m16n16k16.shared.f16 	{%r1769, %r1770, %r1771, %r1772, %r1773, %r1774, %r1775, %r1776}, [%r927], %r769;
	wmma.load.a.sync.aligned.row.m16n16k16.shared.f16 	{%r1777, %r1778, %r1779, %r1780, %r1781, %r1782, %r1783, %r1784}, [%r936], %r769;
	wmma.load.b.sync.aligned.row.m16n16k16.shared.f16 	{%r1785, %r1786, %r1787, %r1788, %r1789, %r1790, %r1791, %r1792}, [%r945], %r805;
	wmma.load.b.sync.aligned.row.m16n16k16.shared.f16 	{%r1793, %r1794, %r1795, %r1796, %r1797, %r1798, %r1799, %r1800}, [%r954], %r805;
	wmma.load.b.sync.aligned.row.m16n16k16.shared.f16 	{%r1801, %r1802, %r1803, %r1804, %r1805, %r1806, %r1807, %r1808}, [%r963], %r805;
	wmma.load.b.sync.aligned.row.m16n16k16.shared.f16 	{%r1809, %r1810, %r1811, %r1812, %r1813, %r1814, %r1815, %r1816}, [%r972], %r805;
	wmma.load.b.sync.aligned.row.m16n16k16.shared.f16 	{%r1817, %r1818, %r1819, %r1820, %r1821, %r1822, %r1823, %r1824}, [%r981], %r805;
	wmma.load.b.sync.aligned.row.m16n16k16.shared.f16 	{%r1825, %r1826, %r1827, %r1828, %r1829, %r1830, %r1831, %r1832}, [%r990], %r805;
	wmma.load.b.sync.aligned.row.m16n16k16.shared.f16 	{%r1833, %r1834, %r1835, %r1836, %r1837, %r1838, %r1839, %r1840}, [%r999], %r805;
	wmma.load.b.sync.aligned.row.m16n16k16.shared.f16 	{%r1841, %r1842, %r1843, %r1844, %r1845, %r1846, %r1847, %r1848}, [%r1008], %r805;
	wmma.mma.sync.aligned.row.row.m16n16k16.f16.f16 {%r1849, %r1850, %r1851, %r1852}, {%r1753, %r1754, %r1755, %r1756, %r1757, %r1758, %r1759, %r1760}, {%r1785, %r1786, %r1787, %r1788, %r1789, %r1790, %r1791, %r1792}, {%r1733, %r1734, %r1735, %r1736};
	wmma.mma.sync.aligned.row.row.m16n16k16.f16.f16 {%r1853, %r1854, %r1855, %r1856}, {%r1761, %r1762, %r1763, %r1764, %r1765, %r1766, %r1767, %r1768}, {%r1801, %r1802, %r1803, %r1804, %r1805, %r1806, %r1807, %r1808}, {%r1849, %r1850, %r1851, %r1852};
	wmma.mma.sync.aligned.row.row.m16n16k16.f16.f16 {%r1857, %r1858, %r1859, %r1860}, {%r1769, %r1770, %r1771, %r1772, %r1773, %r1774, %r1775, %r1776}, {%r1817, %r1818, %r1819, %r1820, %r1821, %r1822, %r1823, %r1824}, {%r1853, %r1854, %r1855, %r1856};
	wmma.mma.sync.aligned.row.row.m16n16k16.f16.f16 {%r1861, %r1862, %r1863, %r1864}, {%r1777, %r1778, %r1779, %r1780, %r1781, %r1782, %r1783, %r1784}, {%r1833, %r1834, %r1835, %r1836, %r1837, %r1838, %r1839, %r1840}, {%r1857, %r1858, %r1859, %r1860};
	wmma.mma.sync.aligned.row.row.m16n16k16.f16.f16 {%r1865, %r1866, %r1867, %r1868}, {%r1753, %r1754, %r1755, %r1756, %r1757, %r1758, %r1759, %r1760}, {%r1793, %r1794, %r1795, %r1796, %r1797, %r1798, %r1799, %r1800}, {%r1749, %r1750, %r1751, %r1752};
	wmma.mma.sync.aligned.row.row.m16n16k16.f16.f16 {%r1869, %r1870, %r1871, %r1872}, {%r1761, %r1762, %r1763, %r1764, %r1765, %r1766, %r1767, %r1768}, {%r1809, %r1810, %r1811, %r1812, %r1813, %r1814, %r1815, %r1816}, {%r1865, %r1866, %r1867, %r1868};
	wmma.mma.sync.aligned.row.row.m16n16k16.f16.f16 {%r1873, %r1874, %r1875, %r1876}, {%r1769, %r1770, %r1771, %r1772, %r1773, %r1774, %r1775, %r1776}, {%r1825, %r1826, %r1827, %r1828, %r1829, %r1830, %r1831, %r1832}, {%r1869, %r1870, %r1871, %r1872};
	wmma.mma.sync.aligned.row.row.m16n16k16.f16.f16 {%r1877, %r1878, %r1879, %r1880}, {%r1777, %r1778, %r1779, %r1780, %r1781, %r1782, %r1783, %r1784}, {%r1841, %r1842, %r1843, %r1844, %r1845, %r1846, %r1847, %r1848}, {%r1873, %r1874, %r1875, %r1876};
	bar.sync 	0;
	st.shared.u32 	[%r752+10240], %r1;
	st.shared.u32 	[%r752+10784], %r1;
	st.shared.u32 	[%r752+11328], %r35;
	st.shared.u32 	[%r752+11872], %r36;
	st.shared.u32 	[%r752+12416], %r37;
	st.shared.u32 	[%r752+12960], %r38;
	st.shared.u32 	[%r752+13504], %r39;
	st.shared.u32 	[%r752+14048], %r40;
	st.shared.u32 	[%r752+14592], %r41;
	st.shared.u32 	[%r752+15136], %r42;
	st.shared.u32 	[%r752+15680], %r43;
	st.shared.u32 	[%r752+16224], %r44;
	st.shared.u32 	[%r752+16768], %r45;
	st.shared.u32 	[%r752+17312], %r46;
	st.shared.u32 	[%r752+17856], %r47;
	st.shared.u32 	[%r752+18400], %r48;
	st.shared.u32 	[%r752+18944], %r1;
	st.shared.u32 	[%r752+19488], %r1;
	ld.global.nc.u32 	%r1881, [%rd41+50176];
	st.shared.u32 	[%r752+20032], %r1881;
	ld.global.nc.u32 	%r1882, [%rd41+50688];
	st.shared.u32 	[%r752+20576], %r1882;
	ld.global.nc.u32 	%r1883, [%rd41+52224];
	st.shared.u32 	[%r752+21120], %r1883;
	ld.global.nc.u32 	%r1884, [%rd41+52736];
	st.shared.u32 	[%r752+21664], %r1884;
	ld.global.nc.u32 	%r1885, [%rd41+54272];
	st.shared.u32 	[%r752+22208], %r1885;
	ld.global.nc.u32 	%r1886, [%rd41+54784];
	st.shared.u32 	[%r752+22752], %r1886;
	ld.global.nc.u32 	%r1887, [%rd41+56320];
	st.shared.u32 	[%r752+23296], %r1887;
	ld.global.nc.u32 	%r1888, [%rd41+56832];
	st.shared.u32 	[%r752+23840], %r1888;
	ld.global.nc.u32 	%r1889, [%rd41+58368];
	st.shared.u32 	[%r752+24384], %r1889;
	ld.global.nc.u32 	%r1890, [%rd41+58880];
	st.shared.u32 	[%r752+24928], %r1890;
	ld.global.nc.u32 	%r1891, [%rd41+60416];
	st.shared.u32 	[%r752+25472], %r1891;
	ld.global.nc.u32 	%r1892, [%rd41+60928];
	st.shared.u32 	[%r752+26016], %r1892;
	ld.global.nc.u32 	%r1893, [%rd41+62464];
	st.shared.u32 	[%r752+26560], %r1893;
	ld.global.nc.u32 	%r1894, [%rd41+62976];
	st.shared.u32 	[%r752+27104], %r1894;
	ld.global.nc.v4.u16 	{%rs194, %rs195, %rs196, %rs197}, [%rd3+196608];
	st.shared.v4.u16 	[%r766], {%rs194, %rs195, %rs196, %rs197};
	ld.global.nc.v4.u16 	{%rs198, %rs199, %rs200, %rs201}, [%rd3+197632];
	st.shared.v4.u16 	[%r766+1280], {%rs198, %rs199, %rs200, %rs201};
	ld.global.nc.v4.u16 	{%rs202, %rs203, %rs204, %rs205}, [%rd3+204800];
	st.shared.v4.u16 	[%r766+2560], {%rs202, %rs203, %rs204, %rs205};
	ld.global.nc.v4.u16 	{%rs206, %rs207, %rs208, %rs209}, [%rd3+205824];
	st.shared.v4.u16 	[%r766+3840], {%rs206, %rs207, %rs208, %rs209};
	ld.global.nc.v4.u16 	{%rs210, %rs211, %rs212, %rs213}, [%rd3+212992];
	st.shared.v4.u16 	[%r766+5120], {%rs210, %rs211, %rs212, %rs213};
	ld.global.nc.v4.u16 	{%rs214, %rs215, %rs216, %rs217}, [%rd3+214016];
	st.shared.v4.u16 	[%r766+6400], {%rs214, %rs215, %rs216, %rs217};
	ld.global.nc.v4.u16 	{%rs218, %rs219, %rs220, %rs221}, [%rd3+221184];
	st.shared.v4.u16 	[%r766+7680], {%rs218, %rs219, %rs220, %rs221};
	ld.global.nc.v4.u16 	{%rs222, %rs223, %rs224, %rs225}, [%rd3+222208];
	st.shared.v4.u16 	[%r766+8960], {%rs222, %rs223, %rs224, %rs225};
	bar.sync 	0;
	wmma.load.a.sync.aligned.row.m16n16k16.shared.f16 	{%r1895, %r1896, %r1897, %r1898, %r1899, %r1900, %r1901, %r1902}, [%r768], %r769;
	wmma.load.a.sync.aligned.row.m16n16k16.shared.f16 	{%r1903, %r1904, %r1905, %r1906, %r1907, %r1908, %r1909, %r1910}, [%r778], %r769;
	wmma.load.a.sync.aligned.row.m16n16k16.shared.f16 	{%r1911, %r1912, %r1913, %r1914, %r1915, %r1916, %r1917, %r1918}, [%r787], %r769;
	wmma.load.a.sync.aligned.row.m16n16k16.shared.f16 	{%r1919, %r1920, %r1921, %r1922, %r1923, %r1924, %r1925, %r1926}, [%r796], %r769;
	wmma.load.b.sync.aligned.row.m16n16k16.shared.f16 	{%r1927, %r1928, %r1929, %r1930, %r1931, %r1932, %r1933, %r1934}, [%r751], %r805;
	wmma.load.b.sync.aligned.row.m16n16k16.shared.f16 	{%r1935, %r1936, %r1937, %r1938, %r1939, %r1940, %r1941, %r1942}, [%r814], %r805;
	wmma.load.b.sync.aligned.row.m16n16k16.shared.f16 	{%r1943, %r1944, %r1945, %r1946, %r1947, %r1948, %r1949, %r1950}, [%r823], %r805;
	wmma.load.b.sync.aligned.row.m16n16k16.shared.f16 	{%r1951, %r1952, %r1953, %r1954, %r1955, %r1956, %r1957, %r1958}, [%r832], %r805;
	wmma.load.b.sync.aligned.row.m16n16k16.shared.f16 	{%r1959, %r1960, %r1961, %r1962, %r1963, %r1964, %r1965, %r1966}, [%r841], %r805;
	wmma.load.b.sync.aligned.row.m16n16k16.shared.f16 	{%r1967, %r1968, %r1969, %r1970, %r1971, %r1972, %r1973, %r1974}, [%r850], %r805;
	wmma.load.b.sync.aligned.row.m16n16k16.shared.f16 	{%r1975, %r1976, %r1977, %r1978, %r1979, %r1980, %r1981, %r1982}, [%r859], %r805;
	wmma.load.b.sync.aligned.row.m16n16k16.shared.f16 	{%r1983, %r1984, %r1985, %r1986, %r1987, %r1988, %r1989, %r1990}, [%r868], %r805;
	wmma.mma.sync.aligned.row.row.m16n16k16.f16.f16 {%r1991, %r1992, %r1993, %r1994}, {%r1895, %r1896, %r1897, %r1898, %r1899, %r1900, %r1901, %r1902}, {%r1927, %r1928, %r1929, %r1930, %r1931, %r1932, %r1933, %r1934}, {%r1861, %r1862, %r1863, %r1864};
	wmma.mma.sync.aligned.row.row.m16n16k16.f16.f16 {%r1995, %r1996, %r1997, %r1998}, {%r1903, %r1904, %r1905, %r1906, %r1907, %r1908, %r1909, %r1910}, {%r1943, %r1944, %r1945, %r1946, %r1947, %r1948, %r1949, %r1950}, {%r1991, %r1992, %r1993, %r1994};
	wmma.mma.sync.aligned.row.row.m16n16k16.f16.f16 {%r1999, %r2000, %r2001, %r2002}, {%r1911, %r1912, %r1913, %r1914, %r1915, %r1916, %r1917, %r1918}, {%r1959, %r1960, %r1961, %r1962, %r1963, %r1964, %r1965, %r1966}, {%r1995, %r1996, %r1997, %r1998};
	wmma.mma.sync.aligned.row.row.m16n16k16.f16.f16 {%r2003, %r2004, %r2005, %r2006}, {%r1919, %r1920, %r1921, %r1922, %r1923, %r1924, %r1925, %r1926}, {%r1975, %r1976, %r1977, %r1978, %r1979, %r1980, %r1981, %r1982}, {%r1999, %r2000, %r2001, %r2002};
	wmma.mma.sync.aligned.row.row.m16n16k16.f16.f16 {%r2007, %r2008, %r2009, %r2010}, {%r1895, %r1896, %r1897, %r1898, %r1899, %r1900, %r1901, %r1902}, {%r1935, %r1936, %r1937, %r1938, %r1939, %r1940, %r1941, %r1942}, {%r1877, %r1878, %r1879, %r1880};
	wmma.mma.sync.aligned.row.row.m16n16k16.f16.f16 {%r2011, %r2012, %r2013, %r2014}, {%r1903, %r1904, %r1905, %r1906, %r1907, %r1908, %r1909, %r1910}, {%r1951, %r1952, %r1953, %r1954, %r1955, %r1956, %r1957, %r1958}, {%r2007, %r2008, %r2009, %r2010};
	wmma.mma.sync.aligned.row.row.m16n16k16.f16.f16 {%r2015, %r2016, %r2017, %r2018}, {%r1911, %r1912, %r1913, %r1914, %r1915, %r1916, %r1917, %r1918}, {%r1967, %r1968, %r1969, %r1970, %r1971, %r1972, %r1973, %r1974}, {%r2011, %r2012, %r2013, %r2014};
	wmma.mma.sync.aligned.row.row.m16n16k16.f16.f16 {%r2019, %r2020, %r2021, %r2022}, {%r1919, %r1920, %r1921, %r1922, %r1923, %r1924, %r1925, %r1926}, {%r1983, %r1984, %r1985, %r1986, %r1987, %r1988, %r1989, %r1990}, {%r2015, %r2016, %r2017, %r2018};
	wmma.load.a.sync.aligned.row.m16n16k16.shared.f16 	{%r2023, %r2024, %r2025, %r2026, %r2027, %r2028, %r2029, %r2030}, [%r909], %r769;
	wmma.load.a.sync.aligned.row.m16n16k16.shared.f16 	{%r2031, %r2032, %r2033, %r2034, %r2035, %r2036, %r2037, %r2038}, [%r918], %r769;
	wmma.load.a.sync.aligned.row.m16n16k16.shared.f16 	{%r2039, %r2040, %r2041, %r2042, %r2043, %r2044, %r2045, %r2046}, [%r927], %r769;
	wmma.load.a.sync.aligned.row.m16n16k16.shared.f16 	{%r2047, %r2048, %r2049, %r2050, %r2051, %r2052, %r2053, %r2054}, [%r936], %r769;
	wmma.load.b.sync.aligned.row.m16n16k16.shared.f16 	{%r2055, %r2056, %r2057, %r2058, %r2059, %r2060, %r2061, %r2062}, [%r945], %r805;
	wmma.load.b.sync.aligned.row.m16n16k16.shared.f16 	{%r2063, %r2064, %r2065, %r2066, %r2067, %r2068, %r2069, %r2070}, [%r954], %r805;
	wmma.load.b.sync.aligned.row.m16n16k16.shared.f16 	{%r2071, %r2072, %r2073, %r2074, %r2075, %r2076, %r2077, %r2078}, [%r963], %r805;
	wmma.load.b.sync.aligned.row.m16n16k16.shared.f16 	{%r2079, %r2080, %r2081, %r2082, %r2083, %r2084, %r2085, %r2086}, [%r972], %r805;
	wmma.load.b.sync.aligned.row.m16n16k16.shared.f16 	{%r2087, %r2088, %r2089, %r2090, %r2091, %r2092, %r2093, %r2094}, [%r981], %r805;
	wmma.load.b.sync.aligned.row.m16n16k16.shared.f16 	{%r2095, %r2096, %r2097, %r2098, %r2099, %r2100, %r2101, %r2102}, [%r990], %r805;
	wmma.load.b.sync.aligned.row.m16n16k16.shared.f16 	{%r2103, %r2104, %r2105, %r2106, %r2107, %r2108, %r2109, %r2110}, [%r999], %r805;
	wmma.load.b.sync.aligned.row.m16n16k16.shared.f16 	{%r2111, %r2112, %r2113, %r2114, %r2115, %r2116, %r2117, %r2118}, [%r1008], %r805;
	wmma.mma.sync.aligned.row.row.m16n16k16.f16.f16 {%r2119, %r2120, %r2121, %r2122}, {%r2023, %r2024, %r2025, %r2026, %r2027, %r2028, %r2029, %r2030}, {%r2055, %r2056, %r2057, %r2058, %r2059, %r2060, %r2061, %r2062}, {%r2003, %r2004, %r2005, %r2006};
	wmma.mma.sync.aligned.row.row.m16n16k16.f16.f16 {%r2123, %r2124, %r2125, %r2126}, {%r2031, %r2032, %r2033, %r2034, %r2035, %r2036, %r2037, %r2038}, {%r2071, %r2072, %r2073, %r2074, %r2075, %r2076, %r2077, %r2078}, {%r2119, %r2120, %r2121, %r2122};
	wmma.mma.sync.aligned.row.row.m16n16k16.f16.f16 {%r2127, %r2128, %r2129, %r2130}, {%r2039, %r2040, %r2041, %r2042, %r2043, %r2044, %r2045, %r2046}, {%r2087, %r2088, %r2089, %r2090, %r2091, %r2092, %r2093, %r2094}, {%r2123, %r2124, %r2125, %r2126};
	wmma.mma.sync.aligned.row.row.m16n16k16.f16.f16 {%r2131, %r2132, %r2133, %r2134}, {%r2047, %r2048, %r2049, %r2050, %r2051, %r2052, %r2053, %r2054}, {%r2103, %r2104, %r2105, %r2106, %r2107, %r2108, %r2109, %r2110}, {%r2127, %r2128, %r2129, %r2130};
	wmma.mma.sync.aligned.row.row.m16n16k16.f16.f16 {%r2135, %r2136, %r2137, %r2138}, {%r2023, %r2024, %r2025, %r2026, %r2027, %r2028, %r2029, %r2030}, {%r2063, %r2064, %r2065, %r2066, %r2067, %r2068, %r2069, %r2070}, {%r2019, %r2020, %r2021, %r2022};
	wmma.mma.sync.aligned.row.row.m16n16k16.f16.f16 {%r2139, %r2140, %r2141, %r2142}, {%r2031, %r2032, %r2033, %r2034, %r2035, %r2036, %r2037, %r2038}, {%r2079, %r2080, %r2081, %r2082, %r2083, %r2084, %r2085, %r2086}, {%r2135, %r2136, %r2137, %r2138};
	wmma.mma.sync.aligned.row.row.m16n16k16.f16.f16 {%r2143, %r2144, %r2145, %r2146}, {%r2039, %r2040, %r2041, %r2042, %r2043, %r2044, %r2045, %r2046}, {%r2095, %r2096, %r2097, %r2098, %r2099, %r2100, %r2101, %r2102}, {%r2139, %r2140, %r2141, %r2142};
	wmma.mma.sync.aligned.row.row.m16n16k16.f16.f16 {%r2147, %r2148, %r2149, %r2150}, {%r2047, %r2048, %r2049, %r2050, %r2051, %r2052, %r2053, %r2054}, {%r2111, %r2112, %r2113, %r2114, %r2115, %r2116, %r2117, %r2118}, {%r2143, %r2144, %r2145, %r2146};
	bar.sync 	0;
	st.shared.u32 	[%r752+10240], %r65;
	st.shared.u32 	[%r752+10784], %r66;
	st.shared.u32 	[%r752+11328], %r67;
	st.shared.u32 	[%r752+11872], %r68;
	st.shared.u32 	[%r752+12416], %r69;
	st.shared.u32 	[%r752+12960], %r70;
	st.shared.u32 	[%r752+13504], %r71;
	st.shared.u32 	[%r752+14048], %r72;
	st.shared.u32 	[%r752+14592], %r73;
	st.shared.u32 	[%r752+15136], %r74;
	st.shared.u32 	[%r752+15680], %r75;
	st.shared.u32 	[%r752+16224], %r76;
	st.shared.u32 	[%r752+16768], %r77;
	st.shared.u32 	[%r752+17312], %r78;
	st.shared.u32 	[%r752+17856], %r79;
	st.shared.u32 	[%r752+18400], %r80;
	ld.global.nc.u32 	%r2151, [%rd41+49152];
	st.shared.u32 	[%r752+18944], %r2151;
	ld.global.nc.u32 	%r2152, [%rd41+49664];
	st.shared.u32 	[%r752+19488], %r2152;
	ld.global.nc.u32 	%r2153, [%rd41+51200];
	st.shared.u32 	[%r752+20032], %r2153;
	ld.global.nc.u32 	%r2154, [%rd41+51712];
	st.shared.u32 	[%r752+20576], %r2154;
	ld.global.nc.u32 	%r2155, [%rd41+53248];
	st.shared.u32 	[%r752+21120], %r2155;
	ld.global.nc.u32 	%r2156, [%rd41+53760];
	st.shared.u32 	[%r752+21664], %r2156;
	ld.global.nc.u32 	%r2157, [%rd41+55296];
	st.shared.u32 	[%r752+22208], %r2157;
	ld.global.nc.u32 	%r2158, [%rd41+55808];
	st.shared.u32 	[%r752+22752], %r2158;
	ld.global.nc.u32 	%r2159, [%rd41+57344];
	st.shared.u32 	[%r752+23296], %r2159;
	ld.global.nc.u32 	%r2160, [%rd41+57856];
	st.shared.u32 	[%r752+23840], %r2160;
	ld.global.nc.u32 	%r2161, [%rd41+59392];
	st.shared.u32 	[%r752+24384], %r2161;
	ld.global.nc.u32 	%r2162, [%rd41+59904];
	st.shared.u32 	[%r752+24928], %r2162;
	ld.global.nc.u32 	%r2163, [%rd41+61440];
	st.shared.u32 	[%r752+25472], %r2163;
	ld.global.nc.u32 	%r2164, [%rd41+61952];
	st.shared.u32 	[%r752+26016], %r2164;
	ld.global.nc.u32 	%r2165, [%rd41+63488];
	st.shared.u32 	[%r752+26560], %r2165;
	ld.global.nc.u32 	%r2166, [%rd41+64000];
	st.shared.u32 	[%r752+27104], %r2166;
	ld.global.nc.v4.u16 	{%rs226, %rs227, %rs228, %rs229}, [%rd3+229376];
	st.shared.v4.u16 	[%r766], {%rs226, %rs227, %rs228, %rs229};
	ld.global.nc.v4.u16 	{%rs230, %rs231, %rs232, %rs233}, [%rd3+230400];
	st.shared.v4.u16 	[%r766+1280], {%rs230, %rs231, %rs232, %rs233};
	ld.global.nc.v4.u16 	{%rs234, %rs235, %rs236, %rs237}, [%rd3+237568];
	st.shared.v4.u16 	[%r766+2560], {%rs234, %rs235, %rs236, %rs237};
	ld.global.nc.v4.u16 	{%rs238, %rs239, %rs240, %rs241}, [%rd3+238592];
	st.shared.v4.u16 	[%r766+3840], {%rs238, %rs239, %rs240, %rs241};
	ld.global.nc.v4.u16 	{%rs242, %rs243, %rs244, %rs245}, [%rd3+245760];
	st.shared.v4.u16 	[%r766+5120], {%rs242, %rs243, %rs244, %rs245};
	ld.global.nc.v4.u16 	{%rs246, %rs247, %rs248, %rs249}, [%rd3+246784];
	st.shared.v4.u16 	[%r766+6400], {%rs246, %rs247, %rs248, %rs249};
	ld.global.nc.v4.u16 	{%rs250, %rs251, %rs252, %rs253}, [%rd3+253952];
	st.shared.v4.u16 	[%r766+7680], {%rs250, %rs251, %rs252, %rs253};
	ld.global.nc.v4.u16 	{%rs254, %rs255, %rs256, %rs257}, [%rd3+254976];
	st.shared.v4.u16 	[%r766+8960], {%rs254, %rs255, %rs256, %rs257};
	bar.sync 	0;
	wmma.load.a.sync.aligned.row.m16n16k16.shared.f16 	{%r2167, %r2168, %r2169, %r2170, %r2171, %r2172, %r2173, %r2174}, [%r768], %r769;
	wmma.load.a.sync.aligned.row.m16n16k16.shared.f16 	{%r2175, %r2176, %r2177, %r2178, %r2179, %r2180, %r2181, %r2182}, [%r778], %r769;
	wmma.load.a.sync.aligned.row.m16n16k16.shared.f16 	{%r2183, %r2184, %r2185, %r2186, %r2187, %r2188, %r2189, %r2190}, [%r787], %r769;
	wmma.load.a.sync.aligned.row.m16n16k16.shared.f16 	{%r2191, %r2192, %r2193, %r2194, %r2195, %r2196, %r2197, %r2198}, [%r796], %r769;
	wmma.load.b.sync.aligned.row.m16n16k16.shared.f16 	{%r2199, %r2200, %r2201, %r2202, %r2203, %r2204, %r2205, %r2206}, [%r751], %r805;
	wmma.load.b.sync.aligned.row.m16n16k16.shared.f16 	{%r2207, %r2208, %r2209, %r2210, %r2211, %r2212, %r2213, %r2214}, [%r814], %r805;
	wmma.load.b.sync.aligned.row.m16n16k16.shared.f16 	{%r2215, %r2216, %r2217, %r2218, %r2219, %r2220, %r2221, %r2222}, [%r823], %r805;
	wmma.load.b.sync.aligned.row.m16n16k16.shared.f16 	{%r2223, %r2224, %r2225, %r2226, %r2227, %r2228, %r2229, %r2230}, [%r832], %r805;
	wmma.load.b.sync.aligned.row.m16n16k16.shared.f16 	{%r2231, %r2232, %r2233, %r2234, %r2235, %r2236, %r2237, %r2238}, [%r841], %r805;
	wmma.load.b.sync.aligned.row.m16n16k16.shared.f16 	{%r2239, %r2240, %r2241, %r2242, %r2243, %r2244, %r2245, %r2246}, [%r850], %r805;
	wmma.load.b.sync.aligned.row.m16n16k16.shared.f16 	{%r2247, %r2248, %r2249, %r2250, %r2251, %r2252, %r2253, %r2254}, [%r859], %r805;
	wmma.load.b.sync.aligned.row.m16n16k16.shared.f16 	{%r2255, %r2256, %r2257, %r2258, %r2259, %r2260, %r2261, %r2262}, [%r868], %r805;
	wmma.mma.sync.aligned.row.row.m16n16k16.f16.f16 {%r2263, %r2264, %r2265, %r2266}, {%r2167, %r2168, %r2169, %r2170, %r2171, %r2172, %r2173, %r2174}, {%r2199, %r2200, %r2201, %r2202, %r2203, %r2204, %r2205, %r2206}, {%r2131, %r2132, %r2133, %r2134};
	wmma.mma.sync.aligned.row.row.m16n16k16.f16.f16 {%r2267, %r2268, %r2269, %r2270}, {%r2175, %r2176, %r2177, %r2178, %r2179, %r2180, %r2181, %r2182}, {%r2215, %r2216, %r2217, %r2218, %r2219, %r2220, %r2221, %r2222}, {%r2263, %r2264, %r2265, %r2266};
	wmma.mma.sync.aligned.row.row.m16n16k16.f16.f16 {%r2271, %r2272, %r2273, %r2274}, {%r2183, %r2184, %r2185, %r2186, %r2187, %r2188, %r2189, %r2190}, {%r2231, %r2232, %r2233, %r2234, %r2235, %r2236, %r2237, %r2238}, {%r2267, %r2268, %r2269, %r2270};
	wmma.mma.sync.aligned.row.row.m16n16k16.f16.f16 {%r2275, %r2276, %r2277, %r2278}, {%r2191, %r2192, %r2193, %r2194, %r2195, %r2196, %r2197, %r2198}, {%r2247, %r2248, %r2249, %r2250, %r2251, %r2252, %r2253, %r2254}, {%r2271, %r2272, %r2273, %r2274};
	wmma.mma.sync.aligned.row.row.m16n16k16.f16.f16 {%r2279, %r2280, %r2281, %r2282}, {%r2167, %r2168, %r2169, %r2170, %r2171, %r2172, %r2173, %r2174}, {%r2207, %r2208, %r2209, %r2210, %r2211, %r2212, %r2213, %r2214}, {%r2147, %r2148, %r2149, %r2150};
	wmma.mma.sync.aligned.row.row.m16n16k16.f16.f16 {%r2283, %r2284, %r2285, %r2286}, {%r2175, %r2176, %r2177, %r2178, %r2179, %r2180, %r2181, %r2182}, {%r2223, %r2224, %r2225, %r2226, %r2227, %r2228, %r2229, %r2230}, {%r2279, %r2280, %r2281, %r2282};
	wmma.mma.sync.aligned.row.row.m16n16k16.f16.f16 {%r2287, %r2288, %r2289, %r2290}, {%r2183, %r2184, %r2185, %r2186, %r2187, %r2188, %r2189, %r2190}, {%r2239, %r2240, %r2241, %r2242, %r2243, %r2244, %r2245, %r2246}, {%r2283, %r2284, %r2285, %r2286};
	wmma.mma.sync.aligned.row.row.m16n16k16.f16.f16 {%r2291, %r2292, %r2293, %r2294}, {%r2191, %r2192, %r2193, %r2194, %r2195, %r2196, %r2197, %r2198}, {%r2255, %r2256, %r2257, %r2258, %r2259, %r2260, %r2261, %r2262}, {%r2287, %r2288, %r2289, %r2290};
	wmma.load.a.sync.aligned.row.m16n16k16.shared.f16 	{%r2295, %r2296, %r2297, %r2298, %r2299, %r2300, %r2301, %r2302}, [%r909], %r769;
	wmma.load.a.sync.aligned.row.m16n16k16.shared.f16 	{%r2303, %r2304, %r2305, %r2306, %r2307, %r2308, %r2309, %r2310}, [%r918], %r769;
	wmma.load.a.sync.aligned.row.m16n16k16.shared.f16 	{%r2311, %r2312, %r2313, %r2314, %r2315, %r2316, %r2317, %r2318}, [%r927], %r769;
	wmma.load.a.sync.aligned.row.m16n16k16.shared.f16 	{%r2319, %r2320, %r2321, %r2322, %r2323, %r2324, %r2325, %r2326}, [%r936], %r769;
	wmma.load.b.sync.aligned.row.m16n16k16.shared.f16 	{%r2327, %r2328, %r2329, %r2330, %r2331, %r2332, %r2333, %r2334}, [%r945], %r805;
	wmma.load.b.sync.aligned.row.m16n16k16.shared.f16 	{%r2335, %r2336, %r2337, %r2338, %r2339, %r2340, %r2341, %r2342}, [%r954], %r805;
	wmma.load.b.sync.aligned.row.m16n16k16.shared.f16 	{%r2343, %r2344, %r2345, %r2346, %r2347, %r2348, %r2349, %r2350}, [%r963], %r805;
	wmma.load.b.sync.aligned.row.m16n16k16.shared.f16 	{%r2351, %r2352, %r2353, %r2354, %r2355, %r2356, %r2357, %r2358}, [%r972], %r805;
	wmma.load.b.sync.aligned.row.m16n16k16.shared.f16 	{%r2359, %r2360, %r2361, %r2362, %r2363, %r2364, %r2365, %r2366}, [%r981], %r805;
	wmma.load.b.sync.aligned.row.m16n16k16.shared.f16 	{%r2367, %r2368, %r2369, %r2370, %r2371, %r2372, %r2373, %r2374}, [%r990], %r805;
	wmma.load.b.sync.aligned.row.m16n16k16.shared.f16 	{%r2375, %r2376, %r2377, %r2378, %r2379, %r2380, %r2381, %r2382}, [%r999], %r805;
	wmma.load.b.sync.aligned.row.m16n16k16.shared.f16 	{%r2383, %r2384, %r2385, %r2386, %r2387, %r2388, %r2389, %r2390}, [%r1008], %r805;
	wmma.mma.sync.aligned.row.row.m16n16k16.f16.f16 {%r2391, %r2392, %r2393, %r2394}, {%r2295, %r2296, %r2297, %r2298, %r2299, %r2300, %r2301, %r2302}, {%r2327, %r2328, %r2329, %r2330, %r2331, %r2332, %r2333, %r2334}, {%r2275, %r2276, %r2277, %r2278};
	wmma.mma.sync.aligned.row.row.m16n16k16.f16.f16 {%r2395, %r2396, %r2397, %r2398}, {%r2303, %r2304, %r2305, %r2306, %r2307, %r2308, %r2309, %r2310}, {%r2343, %r2344, %r2345, %r2346, %r2347, %r2348, %r2349, %r2350}, {%r2391, %r2392, %r2393, %r2394};
	wmma.mma.sync.aligned.row.row.m16n16k16.f16.f16 {%r2399, %r2400, %r2401, %r2402}, {%r2311, %r2312, %r2313, %r2314, %r2315, %r2316, %r2317, %r2318}, {%r2359, %r2360, %r2361, %r2362, %r2363, %r2364, %r2365, %r2366}, {%r2395, %r2396, %r2397, %r2398};
	wmma.mma.sync.aligned.row.row.m16n16k16.f16.f16 {%r2403, %r2404, %r2405, %r2406}, {%r2319, %r2320, %r2321, %r2322, %r2323, %r2324, %r2325, %r2326}, {%r2375, %r2376, %r2377, %r2378, %r2379, %r2380, %r2381, %r2382}, {%r2399, %r2400, %r2401, %r2402};
	wmma.mma.sync.aligned.row.row.m16n16k16.f16.f16 {%r2407, %r2408, %r2409, %r2410}, {%r2295, %r2296, %r2297, %r2298, %r2299, %r2300, %r2301, %r2302}, {%r2335, %r2336, %r2337, %r2338, %r2339, %r2340, %r2341, %r2342}, {%r2291, %r2292, %r2293, %r2294};
	wmma.mma.sync.aligned.row.row.m16n16k16.f16.f16 {%r2411, %r2412, %r2413, %r2414}, {%r2303, %r2304, %r2305, %r2306, %r2307, %r2308, %r2309, %r2310}, {%r2351, %r2352, %r2353, %r2354, %r2355, %r2356, %r2357, %r2358}, {%r2407, %r2408, %r2409, %r2410};
	wmma.mma.sync.aligned.row.row.m16n16k16.f16.f16 {%r2415, %r2416, %r2417, %r2418}, {%r2311, %r2312, %r2313, %r2314, %r2315, %r2316, %r2317, %r2318}, {%r2367, %r2368, %r2369, %r2370, %r2371, %r2372, %r2373, %r2374}, {%r2411, %r2412, %r2413, %r2414};
	wmma.mma.sync.aligned.row.row.m16n16k16.f16.f16 {%r2419, %r2420, %r2421, %r2422}, {%r2319, %r2320, %r2321, %r2322, %r2323, %r2324, %r2325, %r2326}, {%r2383, %r2384, %r2385, %r2386, %r2387, %r2388, %r2389, %r2390}, {%r2415, %r2416, %r2417, %r2418};
	bar.sync 	0;
	st.shared.u32 	[%r752+10240], %r35;
	st.shared.u32 	[%r752+10784], %r36;
	st.shared.u32 	[%r752+11328], %r37;
	st.shared.u32 	[%r752+11872], %r38;
	st.shared.u32 	[%r752+12416], %r39;
	st.shared.u32 	[%r752+12960], %r40;
	st.shared.u32 	[%r752+13504], %r41;
	st.shared.u32 	[%r752+14048], %r42;
	st.shared.u32 	[%r752+14592], %r43;
	st.shared.u32 	[%r752+15136], %r44;
	st.shared.u32 	[%r752+15680], %r45;
	st.shared.u32 	[%r752+16224], %r46;
	st.shared.u32 	[%r752+16768], %r47;
	st.shared.u32 	[%r752+17312], %r48;
	st.shared.u32 	[%r752+17856], %r757;
	st.shared.u32 	[%r752+18400], %r758;
	st.shared.u32 	[%r752+18944], %r1881;
	st.shared.u32 	[%r752+19488], %r1882;
	st.shared.u32 	[%r752+20032], %r1883;
	st.shared.u32 	[%r752+20576], %r1884;
	st.shared.u32 	[%r752+21120], %r1885;
	st.shared.u32 	[%r752+21664], %r1886;
	st.shared.u32 	[%r752+22208], %r1887;
	st.shared.u32 	[%r752+22752], %r1888;
	st.shared.u32 	[%r752+23296], %r1889;
	st.shared.u32 	[%r752+23840], %r1890;
	st.shared.u32 	[%r752+24384], %r1891;
	st.shared.u32 	[%r752+24928], %r1892;
	st.shared.u32 	[%r752+25472], %r1893;
	st.shared.u32 	[%r752+26016], %r1894;
	ld.global.nc.u32 	%r2423, [%rd41+64512];
	st.shared.u32 	[%r752+26560], %r2423;
	ld.global.nc.u32 	%r2424, [%rd41+65024];
	st.shared.u32 	[%r752+27104], %r2424;
	ld.global.nc.v4.u16 	{%rs258, %rs259, %rs260, %rs261}, [%rd3+262144];
	st.shared.v4.u16 	[%r766], {%rs258, %rs259, %rs260, %rs261};
	ld.global.nc.v4.u16 	{%rs262, %rs263, %rs264, %rs265}, [%rd3+263168];
	st.shared.v4.u16 	[%r766+1280], {%rs262, %rs263, %rs264, %rs265};
	ld.global.nc.v4.u16 	{%rs266, %rs267, %rs268, %rs269}, [%rd3+270336];
	st.shared.v4.u16 	[%r766+2560], {%rs266, %rs267, %rs268, %rs269};
	ld.global.nc.v4.u16 	{%rs270, %rs271, %rs272, %rs273}, [%rd3+271360];
	st.shared.v4.u16 	[%r766+3840], {%rs270, %rs271, %rs272, %rs273};
	ld.global.nc.v4.u16 	{%rs274, %rs275, %rs276, %rs277}, [%rd3+278528];
	st.shared.v4.u16 	[%r766+5120], {%rs274, %rs275, %rs276, %rs277};
	ld.global.nc.v4.u16 	{%rs278, %rs279, %rs280, %rs281}, [%rd3+279552];
	st.shared.v4.u16 	[%r766+6400], {%rs278, %rs279, %rs280, %rs281};
	ld.global.nc.v4.u16 	{%rs282, %rs283, %rs284, %rs285}, [%rd3+286720];
	st.shared.v4.u16 	[%r766+7680], {%rs282, %rs283, %rs284, %rs285};
	ld.global.nc.v4.u16 	{%rs286, %rs287, %rs288, %rs289}, [%rd3+287744];
	st.shared.v4.u16 	[%r766+8960], {%rs286, %rs287, %rs288, %rs289};
	bar.sync 	0;
	wmma.load.a.sync.aligned.row.m16n16k16.shared.f16 	{%r2425, %r2426, %r2427, %r2428, %r2429, %r2430, %r2431, %r2432}, [%r768], %r769;
	wmma.load.a.sync.aligned.row.m16n16k16.shared.f16 	{%r2433, %r2434, %r2435, %r2436, %r2437, %r2438, %r2439, %r2440}, [%r778], %r769;
	wmma.load.a.sync.aligned.row.m16n16k16.shared.f16 	{%r2441, %r2442, %r2443, %r2444, %r2445, %r2446, %r2447, %r2448}, [%r787], %r769;
	wmma.load.a.sync.aligned.row.m16n16k16.shared.f16 	{%r2449, %r2450, %r2451, %r2452, %r2453, %r2454, %r2455, %r2456}, [%r796], %r769;
	wmma.load.b.sync.aligned.row.m16n16k16.shared.f16 	{%r2457, %r2458, %r2459, %r2460, %r2461, %r2462, %r2463, %r2464}, [%r751], %r805;
	wmma.load.b.sync.aligned.row.m16n16k16.shared.f16 	{%r2465, %r2466, %r2467, %r2468, %r2469, %r2470, %r2471, %r2472}, [%r814], %r805;
	wmma.load.b.sync.aligned.row.m16n16k16.shared.f16 	{%r2473, %r2474, %r2475, %r2476, %r2477, %r2478, %r2479, %r2480}, [%r823], %r805;
	wmma.load.b.sync.aligned.row.m16n16k16.shared.f16 	{%r2481, %r2482, %r2483, %r2484, %r2485, %r2486, %r2487, %r2488}, [%r832], %r805;
	wmma.load.b.sync.aligned.row.m16n16k16.shared.f16 	{%r2489, %r2490, %r2491, %r2492, %r2493, %r2494, %r2495, %r2496}, [%r841], %r805;
	wmma.load.b.sync.aligned.row.m16n16k16.shared.f16 	{%r2497, %r2498, %r2499, %r2500, %r2501, %r2502, %r2503, %r2504}, [%r850], %r805;
	wmma.load.b.sync.aligned.row.m16n16k16.shared.f16 	{%r2505, %r2506, %r2507, %r2508, %r2509, %r2510, %r2511, %r2512}, [%r859], %r805;
	wmma.load.b.sync.aligned.row.m16n16k16.shared.f16 	{%r2513, %r2514, %r2515, %r2516, %r2517, %r2518, %r2519, %r2520}, [%r868], %r805;
	wmma.mma.sync.aligned.row.row.m16n16k16.f16.f16 {%r2521, %r2522, %r2523, %r2524}, {%r2425, %r2426, %r2427, %r2428, %r2429, %r2430, %r2431, %r2432}, {%r2457, %r2458, %r2459, %r2460, %r2461, %r2462, %r2463, %r2464}, {%r2403, %r2404, %r2405, %r2406};
	wmma.mma.sync.aligned.row.row.m16n16k16.f16.f16 {%r2525, %r2526, %r2527, %r2528}, {%r2433, %r2434, %r2435, %r2436, %r2437, %r2438, %r2439, %r2440}, {%r2473, %r2474, %r2475, %r2476, %r2477, %r2478, %r2479, %r2480}, {%r2521, %r2522, %r2523, %r2524};
	wmma.mma.sync.aligned.row.row.m16n16k16.f16.f16 {%r2529, %r2530, %r2531, %r2532}, {%r2441, %r2442, %r2443, %r2444, %r2445, %r2446, %r2447, %r2448}, {%r2489, %r2490, %r2491, %r2492, %r2493, %r2494, %r2495, %r2496}, {%r2525, %r2526, %r2527, %r2528};
	wmma.mma.sync.aligned.row.row.m16n16k16.f16.f16 {%r2533, %r2534, %r2535, %r2536}, {%r2449, %r2450, %r2451, %r2452, %r2453, %r2454, %r2455, %r2456}, {%r2505, %r2506, %r2507, %r2508, %r2509, %r2510, %r2511, %r2512}, {%r2529, %r2530, %r2531, %r2532};
	wmma.mma.sync.aligned.row.row.m16n16k16.f16.f16 {%r2537, %r2538, %r2539, %r2540}, {%r2425, %r2426, %r2427, %r2428, %r2429, %r2430, %r2431, %r2432}, {%r2465, %r2466, %r2467, %r2468, %r2469, %r2470, %r2471, %r2472}, {%r2419, %r2420, %r2421, %r2422};
	wmma.mma.sync.aligned.row.row.m16n16k16.f16.f16 {%r2541, %r2542, %r2543, %r2544}, {%r2433, %r2434, %r2435, %r2436, %r2437, %r2438, %r2439, %r2440}, {%r2481, %r2482, %r2483, %r2484, %r2485, %r2486, %r2487, %r2488}, {%r2537, %r2538, %r2539, %r2540};
	wmma.mma.sync.aligned.row.row.m16n16k16.f16.f16 {%r2545, %r2546, %r2547, %r2548}, {%r2441, %r2442, %r2443, %r2444, %r2445, %r2446, %r2447, %r2448}, {%r2497, %r2498, %r2499, %r2500, %r2501, %r2502, %r2503, %r2504}, {%r2541, %r2542, %r2543, %r2544};
	wmma.mma.sync.aligned.row.row.m16n16k16.f16.f16 {%r2549, %r2550, %r2551, %r2552}, {%r2449, %r2450, %r2451, %r2452, %r2453, %r2454, %r2455, %r2456}, {%r2513, %r2514, %r2515, %r2516, %r2517, %r2518, %r2519, %r2520}, {%r2545, %r2546, %r2547, %r2548};
	wmma.load.a.sync.aligned.row.m16n16k16.shared.f16 	{%r2553, %r2554, %r2555, %r2556, %r2557, %r2558, %r2559, %r2560}, [%r909], %r769;
	wmma.load.a.sync.aligned.row.m16n16k16.shared.f16 	{%r2561, %r2562, %r2563, %r2564, %r2565, %r2566, %r2567, %r2568}, [%r918], %r769;
	wmma.load.a.sync.aligned.row.m16n16k16.shared.f16 	{%r2569, %r2570, %r2571, %r2572, %r2573, %r2574, %r2575, %r2576}, [%r927], %r769;
	wmma.load.a.sync.aligned.row.m16n16k16.shared.f16 	{%r2577, %r2578, %r2579, %r2580, %r2581, %r2582, %r2583, %r2584}, [%r936], %r769;
	wmma.load.b.sync.aligned.row.m16n16k16.shared.f16 	{%r2585, %r2586, %r2587, %r2588, %r2589, %r2590, %r2591, %r2592}, [%r945], %r805;
	wmma.load.b.sync.aligned.row.m16n16k16.shared.f16 	{%r2593, %r2594, %r2595, %r2596, %r2597, %r2598, %r2599, %r2600}, [%r954], %r805;
	wmma.load.b.sync.aligned.row.m16n16k16.shared.f16 	{%r2601, %r2602, %r2603, %r2604, %r2605, %r2606, %r2607, %r2608}, [%r963], %r805;
	wmma.load.b.sync.aligned.row.m16n16k16.shared.f16 	{%r2609, %r2610, %r2611, %r2612, %r2613, %r2614, %r2615, %r2616}, [%r972], %r805;
	wmma.load.b.sync.aligned.row.m16n16k16.shared.f16 	{%r2617, %r2618, %r2619, %r2620, %r2621, %r2622, %r2623, %r2624}, [%r981], %r805;
	wmma.load.b.sync.aligned.row.m16n16k16.shared.f16 	{%r2625, %r2626, %r2627, %r2628, %r2629, %r2630, %r2631, %r2632}, [%r990], %r805;
	wmma.load.b.sync.aligned.row.m16n16k16.shared.f16 	{%r2633, %r2634, %r2635, %r2636, %r2637, %r2638, %r2639, %r2640}, [%r999], %r805;
	wmma.load.b.sync.aligned.row.m16n16k16.shared.f16 	{%r2641, %r2642, %r2643, %r2644, %r2645, %r2646, %r2647, %r2648}, [%r1008], %r805;
	wmma.mma.sync.aligned.row.row.m16n16k16.f16.f16 {%r2649, %r2650, %r2651, %r2652}, {%r2553, %r2554, %r2555, %r2556, %r2557, %r2558, %r2559, %r2560}, {%r2585, %r2586, %r2587, %r2588, %r2589, %r2590, %r2591, %r2592}, {%r2533, %r2534, %r2535, %r2536};
	wmma.mma.sync.aligned.row.row.m16n16k16.f16.f16 {%r2653, %r2654, %r2655, %r2656}, {%r2561, %r2562, %r2563, %r2564, %r2565, %r2566, %r2567, %r2568}, {%r2601, %r2602, %r2603, %r2604, %r2605, %r2606, %r2607, %r2608}, {%r2649, %r2650, %r2651, %r2652};
	wmma.mma.sync.aligned.row.row.m16n16k16.f16.f16 {%r2657, %r2658, %r2659, %r2660}, {%r2569, %r2570, %r2571, %r2572, %r2573, %r2574, %r2575, %r2576}, {%r2617, %r2618, %r2619, %r2620, %r2621, %r2622, %r2623, %r2624}, {%r2653, %r2654, %r2655, %r2656};
	wmma.mma.sync.aligned.row.row.m16n16k16.f16.f16 {%r2661, %r2662, %r2663, %r2664}, {%r2577, %r2578, %r2579, %r2580, %r2581, %r2582, %r2583, %r2584}, {%r2633, %r2634, %r2635, %r2636, %r2637, %r2638, %r2639, %r2640}, {%r2657, %r2658, %r2659, %r2660};
	wmma.mma.sync.aligned.row.row.m16n16k16.f16.f16 {%r2665, %r2666, %r2667, %r2668}, {%r2553, %r2554, %r2555, %r2556, %r2557, %r2558, %r2559, %r2560}, {%r2593, %r2594, %r2595, %r2596, %r2597, %r2598, %r2599, %r2600}, {%r2549, %r2550, %r2551, %r2552};
	wmma.mma.sync.aligned.row.row.m16n16k16.f16.f16 {%r2669, %r2670, %r2671, %r2672}, {%r2561, %r2562, %r2563, %r2564, %r2565, %r2566, %r2567, %r2568}, {%r2609, %r2610, %r2611, %r2612, %r2613, %r2614, %r2615, %r2616}, {%r2665, %r2666, %r2667, %r2668};
	wmma.mma.sync.aligned.row.row.m16n16k16.f16.f16 {%r2673, %r2674, %r2675, %r2676}, {%r2569, %r2570, %r2571, %r2572, %r2573, %r2574, %r2575, %r2576}, {%r2625, %r2626, %r2627, %r2628, %r2629, %r2630, %r2631, %r2632}, {%r2669, %r2670, %r2671, %r2672};
	wmma.mma.sync.aligned.row.row.m16n16k16.f16.f16 {%r2677, %r2678, %r2679, %r2680}, {%r2577, %r2578, %r2579, %r2580, %r2581, %r2582, %r2583, %r2584}, {%r2641, %r2642, %r2643, %r2644, %r2645, %r2646, %r2647, %r2648}, {%r2673, %r2674, %r2675, %r2676};
	bar.sync 	0;
	mad.lo.s32 	%r2681, %r744, -3328, %r767;
	mov.b32 	%r2682, 16;
	wmma.store.d.sync.aligned.row.m16n16k16.shared.f16 	[%r2681], {%r2661, %r2662, %r2663, %r2664}, %r2682;
	shl.b32 	%r2683, %r744, 9;
	add.s32 	%r2684, %r2681, 512;
	wmma.store.d.sync.aligned.row.m16n16k16.shared.f16 	[%r2684], {%r2677, %r2678, %r2679, %r2680}, %r2682;
	bar.sync 	0;
	shl.b32 	%r2685, %r753, 12;
	and.b32  	%r2686, %r2685, 268427264;
	shl.b32 	%r2687, %r742, 4;
	and.b32  	%r2688, %r2687, 1920;
	shl.b32 	%r2689, %r753, 6;
	and.b32  	%r2690, %r2689, 64;
	mov.u32 	%r2691, %ctaid.x;
	shl.b32 	%r2692, %r2691, 5;
	and.b32  	%r2693, %r743, 14;
	add.s32 	%r2694, %r2692, %r2683;
	add.s32 	%r2695, %r2694, %r2686;
	add.s32 	%r2696, %r2695, %r2688;
	add.s32 	%r2697, %r2696, %r2690;
	or.b32  	%r2698, %r2697, %r2693;
	mul.wide.u32 	%rd42, %r2698, 2;
	add.s64 	%rd43, %rd38, %rd42;
	shl.b32 	%r2699, %r746, 1;
	add.s32 	%r2700, %r751, %r2699;
	ld.shared.u32 	%r2701, [%r2700];
	st.global.u32 	[%rd43], %r2701;
	ld.shared.u32 	%r2702, [%r2700+512];
	st.global.u32 	[%rd43+32], %r2702;
	ld.shared.u32 	%r2703, [%r2700+1024];
	st.global.u32 	[%rd43+4096], %r2703;
	ld.shared.u32 	%r2704, [%r2700+1536];
	st.global.u32 	[%rd43+4128], %r2704;
	ld.shared.u32 	%r2705, [%r2700+2048];
	st.global.u32 	[%rd43+8192], %r2705;
	ld.shared.u32 	%r2706, [%r2700+2560];
	st.global.u32 	[%rd43+8224], %r2706;
	ld.shared.u32 	%r2707, [%r2700+3072];
	st.global.u32 	[%rd43+12288], %r2707;
	ld.shared.u32 	%r2708, [%r2700+3584];
	st.global.u32 	[%rd43+12320], %r2708;
	ret;

}


// ===== COMPILED SASS (sm_100) =====

	.target	sm_100

	.elftype	@"ET_EXEC"


//--------------------- .note.nv.tkinfo           --------------------------
	.section	.note.nv.tkinfo,"",@"SHT_NOTE"
	.sectionflags	@"SHF_NOTE_NV_TKINFO"
	.tkinfo
        /*0018*/ 	.word	0x00000002
        /*0030*/ 	.string	""
        /*0030*/ 	.string	"ptxas"
        /*0030*/ 	.string	"Cuda compilation tools, release 13.0, V13.0.88"
        /*0030*/ 	.string	"Build cuda_13.0.r13.0/compiler.36424714_0"
        /*0030*/ 	.string	"-arch sm_100 -m 64 "



//--------------------- .note.nv.cuinfo           --------------------------
	.section	.note.nv.cuinfo,"",@"SHT_NOTE"
	.sectionflags	@"SHF_NOTE_NV_CUINFO"
        /*0018*/ 	.short	0x0002
        /*001a*/ 	.short	0x0064
        /*001c*/ 	.short	0x0082
	.zero		2


//--------------------- .nv.info                  --------------------------
	.section	.nv.info,"",@"SHT_CUDA_INFO"
	.align	4


	//----- nvinfo : EIATTR_REGCOUNT
	.align		4
        /*0000*/ 	.byte	0x04, 0x2f
        /*0002*/ 	.short	(.L_1 - .L_0)
	.align		4
.L_0:
        /*0004*/ 	.word	index@(main_kernel)
        /*0008*/ 	.word	0x000000a5


	//----- nvinfo : EIATTR_FRAME_SIZE
	.align		4
.L_1:
        /*000c*/ 	.byte	0x04, 0x11
        /*000e*/ 	.short	(.L_3 - .L_2)
	.align		4
.L_2:
        /*0010*/ 	.word	index@(main_kernel)
        /*0014*/ 	.word	0x00000000


	//----- nvinfo : EIATTR_MIN_STACK_SIZE
	.align		4
.L_3:
        /*0018*/ 	.byte	0x04, 0x12
        /*001a*/ 	.short	(.L_5 - .L_4)
	.align		4
.L_4:
        /*001c*/ 	.word	index@(main_kernel)
        /*0020*/ 	.word	0x00000000
.L_5:


//--------------------- .nv.compat                --------------------------
	.section	.nv.compat,"",@"SHT_CUDA_COMPAT_INFO"
	.align	4
        /*0000*/ 	.byte	0x02, 0x09, 0x00, 0x00, 0x02, 0x02, 0x01, 0x00, 0x02, 0x05, 0x05, 0x00, 0x03, 0x07, 0x01, 0x01
        /*0010*/ 	.byte	0x02, 0x03, 0x00, 0x00, 0x02, 0x06, 0x01, 0x00, 0x04, 0x0b, 0x08, 0x00, 0x09, 0x00, 0x00, 0x00
        /*0020*/ 	.byte	0x00, 0x00, 0x00, 0x00


//--------------------- .nv.info.main_kernel      --------------------------
	.section	.nv.info.main_kernel,"",@"SHT_CUDA_INFO"
	.sectionflags	@""
	.align	4


	//----- nvinfo : EIATTR_CUDA_API_VERSION
	.align		4
        /*0000*/ 	.byte	0x04, 0x37
        /*0002*/ 	.short	(.L_7 - .L_6)
.L_6:
        /*0004*/ 	.word	0x00000082


	//----- nvinfo : EIATTR_KPARAM_INFO
	.align		4
.L_7:
        /*0008*/ 	.byte	0x04, 0x17
        /*000a*/ 	.short	(.L_9 - .L_8)
.L_8:
        /*000c*/ 	.word	0x00000000
        /*0010*/ 	.short	0x0002
        /*0012*/ 	.short	0x0010
        /*0014*/ 	.byte	0x00, 0xf5, 0x21, 0x00


	//----- nvinfo : EIATTR_KPARAM_INFO
	.align		4
.L_9:
        /*0018*/ 	.byte	0x04, 0x17
        /*001a*/ 	.short	(.L_11 - .L_10)
.L_10:
        /*001c*/ 	.word	0x00000000
        /*0020*/ 	.short	0x0001
        /*0022*/ 	.short	0x0008
        /*0024*/ 	.byte	0x00, 0xf5, 0x21, 0x00


	//----- nvinfo : EIATTR_KPARAM_INFO
	.align		4
.L_11:
        /*0028*/ 	.byte	0x04, 0x17
        /*002a*/ 	.short	(.L_13 - .L_12)
.L_12:
        /*002c*/ 	.word	0x00000000
        /*0030*/ 	.short	0x0000
        /*0032*/ 	.short	0x0000
        /*0034*/ 	.byte	0x00, 0xf5, 0x21, 0x00


	//----- nvinfo : EIATTR_SPARSE_MMA_MASK
	.align		4
.L_13:
        /*0038*/ 	.byte	0x03, 0x50
        /*003a*/ 	.short	0x0000


	//----- nvinfo : EIATTR_WMMA_USED
	.align		4
        /*003c*/ 	.byte	0x01, 0x2b
	.zero		2


	//----- nvinfo : EIATTR_MAXREG_COUNT
	.align		4
        /*0040*/ 	.byte	0x03, 0x1b
        /*0042*/ 	.short	0x00ff


	//----- nvinfo : EIATTR_NUM_BARRIERS
	.align		4
        /*0044*/ 	.byte	0x02, 0x4c
        /*0046*/ 	.byte	0x01
	.zero		1


	//----- nvinfo : EIATTR_MERCURY_ISA_VERSION
	.align		4
        /*0048*/ 	.byte	0x03, 0x5f
        /*004a*/ 	.short	0x0101


	//----- nvinfo : EIATTR_VRC_CTA_INIT_COUNT
	.align		4
        /*004c*/ 	.byte	0x02, 0x4a
	.zero		1
	.zero		1


	//----- nvinfo : EIATTR_EXIT_INSTR_OFFSETS
	.align		4
        /*0050*/ 	.byte	0x04, 0x1c
        /*0052*/ 	.short	(.L_15 - .L_14)


	//   ....[0]....
.L_14:
        /*0054*/ 	.word	0x00006420


	//----- nvinfo : EIATTR_MAX_THREADS
	.align		4
.L_15:
        /*0058*/ 	.byte	0x04, 0x05
        /*005a*/ 	.short	(.L_17 - .L_16)
.L_16:
        /*005c*/ 	.word	0x00000080
        /*0060*/ 	.word	0x00000001
        /*0064*/ 	.word	0x00000001


	//----- nvinfo : EIATTR_CBANK_PARAM_SIZE
	.align		4
.L_17:
        /*0068*/ 	.byte	0x03, 0x19
        /*006a*/ 	.short	0x0018


	//----- nvinfo : EIATTR_PARAM_CBANK
	.align		4
        /*006c*/ 	.byte	0x04, 0x0a
        /*006e*/ 	.short	(.L_19 - .L_18)
	.align		4
.L_18:
        /*0070*/ 	.word	index@(.nv.constant0.main_kernel)
        /*0074*/ 	.short	0x0380
        /*0076*/ 	.short	0x0018


	//----- nvinfo : EIATTR_SW_WAR
	.align		4
.L_19:
        /*0078*/ 	.byte	0x04, 0x36
        /*007a*/ 	.short	(.L_21 - .L_20)
.L_20:
        /*007c*/ 	.word	0x00000008
.L_21:


//--------------------- .nv.callgraph             --------------------------
	.section	.nv.callgraph,"",@"SHT_CUDA_CALLGRAPH"
	.align	4
	.sectionentsize	8
	.align		4
        /*0000*/ 	.word	0x00000000
	.align		4
        /*0004*/ 	.word	0xffffffff
	.align		4
        /*0008*/ 	.word	0x00000000
	.align		4
        /*000c*/ 	.word	0xfffffffe
	.align		4
        /*0010*/ 	.word	0x00000000
	.align		4
        /*0014*/ 	.word	0xfffffffd
	.align		4
        /*0018*/ 	.word	0x00000000
	.align		4
        /*001c*/ 	.word	0xfffffffc


//--------------------- .text.main_kernel         --------------------------
	.section	.text.main_kernel,"ax",@progbits
	.align	128
        .global         main_kernel
        .type           main_kernel,@function
        .size           main_kernel,(.L_x_5 - main_kernel)
        .other          main_kernel,@"STO_CUDA_ENTRY STV_DEFAULT"
main_kernel:
.text.main_kernel:
[----:B------:R-:W-:Y:S01]  /*0000*/  LDC R1, c[0x0][0x37c] ;  /* 0x0000df00ff017b82 */ /* 0x000fe20000000800 */
[----:B------:R-:W0:Y:S07]  /*0010*/  S2R R20, SR_TID.Y ;  /* 0x0000000000147919 */ /* 0x000e2e0000002200 */
[----:B------:R-:W1:Y:S01]  /*0020*/  LDC.64 R120, c[0x0][0x388] ;  /* 0x0000e200ff787b82 */ /* 0x000e620000000a00 */
[----:B------:R-:W2:Y:S01]  /*0030*/  LDCU.64 UR4, c[0x0][0x358] ;  /* 0x00006b00ff0477ac */ /* 0x000ea20008000a00 */
[----:B------:R-:W-:Y:S01]  /*0040*/  MOV R28, RZ ;  /* 0x000000ff001c7202 */ /* 0x000fe20000000f00 */
[----:B------:R-:W0:Y:S01]  /*0050*/  S2R R27, SR_TID.X ;  /* 0x00000000001b7919 */ /* 0x000e220000002100 */
[----:B------:R-:W-:Y:S01]  /*0060*/  IMAD.MOV.U32 R30, RZ, RZ, RZ ;  /* 0x000000ffff1e7224 */ /* 0x000fe200078e00ff */
[----:B------:R-:W-:Y:S01]  /*0070*/  MOV R34, RZ ;  /* 0x000000ff00227202 */ /* 0x000fe20000000f00 */
[----:B------:R-:W-:Y:S01]  /*0080*/  IMAD.MOV.U32 R32, RZ, RZ, RZ ;  /* 0x000000ffff207224 */ /* 0x000fe200078e00ff */
[----:B------:R-:W3:Y:S01]  /*0090*/  S2R R0, SR_CTAID.Y ;  /* 0x0000000000007919 */ /* 0x000ee20000002600 */
[----:B------:R-:W4:Y:S01]  /*00a0*/  LDC.64 R118, c[0x0][0x390] ;  /* 0x0000e400ff767b82 */ /* 0x000f220000000a00 */
[----:B------:R-:W-:Y:S01]  /*00b0*/  IMAD.MOV.U32 R36, RZ, RZ, RZ ;  /* 0x000000ffff247224 */ /* 0x000fe200078e00ff */
[----:B------:R-:W5:Y:S01]  /*00c0*/  S2R R3, SR_CTAID.X ;  /* 0x0000000000037919 */ /* 0x000f620000002500 */
[----:B------:R-:W-:-:S02]  /*00d0*/  IMAD.MOV.U32 R40, RZ, RZ, RZ ;  /* 0x000000ffff287224 */ /* 0x000fc400078e00ff */
[----:B0-----:R-:W-:Y:S02]  /*00e0*/  IMAD R68, R20, 0x20, R27 ;  /* 0x0000002014447824 */ /* 0x001fe400078e021b */
[----:B------:R-:W-:Y:S01]  /*00f0*/  IMAD.SHL.U32 R29, R27, 0x4, RZ ;  /* 0x000000041b1d7824 */ /* 0x000fe200078e00ff */
[----:B---3--:R-:W-:Y:S01]  /*0100*/  ISETP.GE.U32.AND P0, PT, R0, 0x2, PT ;  /* 0x000000020000780c */ /* 0x008fe20003f06070 */
[----:B------:R-:W-:Y:S01]  /*0110*/  IMAD.SHL.U32 R68, R68, 0x2, RZ ;  /* 0x0000000244447824 */ /* 0x000fe200078e00ff */
[C---:B------:R-:W-:Y:S01]  /*0120*/  SHF.L.U32 R2, R0.reuse, 0xb, RZ ;  /* 0x0000000b00027819 */ /* 0x040fe200000006ff */
[----:B-----5:R-:W-:Y:S01]  /*0130*/  IMAD R4, R3, 0x8, R20 ;  /* 0x0000000803047824 */ /* 0x020fe200078e0214 */
[----:B------:R-:W-:Y:S02]  /*0140*/  SHF.L.U32 R3, R0, 0xe, RZ ;  /* 0x0000000e00037819 */ /* 0x000fe400000006ff */
[----:B------:R-:W-:Y:S01]  /*0150*/  LOP3.LUT R2, R2, 0x800, RZ, 0xc0, !PT ;  /* 0x0000080002027812 */ /* 0x000fe200078ec0ff */
[----:B------:R-:W-:Y:S01]  /*0160*/  IMAD.U32 R5, R4, 0x80, R29 ;  /* 0x0000008004057824 */ /* 0x000fe200078e001d */
[----:B------:R-:W-:-:S03]  /*0170*/  LOP3.LUT R13, R68, 0x3fff8000, R3, 0xf8, !PT ;  /* 0x3fff8000440d7812 */ /* 0x000fc600078ef803 */
[----:B------:R-:W-:Y:S02]  /*0180*/  IMAD.IADD R23, R2, 0x1, R5 ;  /* 0x0000000102177824 */ /* 0x000fe400078e0205 */
[C---:B------:R-:W-:Y:S01]  /*0190*/  @P0 IADD3 R5, PT, PT, R13.reuse, -0x1d00, RZ ;  /* 0xffffe3000d050810 */ /* 0x040fe20007ffe0ff */
[C---:B------:R-:W-:Y:S01]  /*01a0*/  @P0 VIADD R3, R13.reuse, 0xffffe200 ;  /* 0xffffe2000d030836 */ /* 0x040fe20000000000 */
[C---:B------:R-:W-:Y:S01]  /*01b0*/  @P0 IADD3 R9, PT, PT, R13.reuse, -0x1900, RZ ;  /* 0xffffe7000d090810 */ /* 0x040fe20007ffe0ff */
[C---:B------:R-:W-:Y:S02]  /*01c0*/  @P0 VIADD R7, R13.reuse, 0xffffe600 ;  /* 0xffffe6000d070836 */ /* 0x040fe40000000000 */
[C---:B------:R-:W-:Y:S01]  /*01d0*/  @P0 VIADD R11, R13.reuse, 0xffffea00 ;  /* 0xffffea000d0b0836 */ /* 0x040fe20000000000 */
[----:B------:R-:W-:Y:S01]  /*01e0*/  @P0 IADD3 R15, PT, PT, R13, -0x1500, RZ ;  /* 0xffffeb000d0f0810 */ /* 0x000fe20007ffe0ff */
[----:B-1----:R-:W-:Y:S01]  /*01f0*/  @P0 IMAD.WIDE.U32 R2, R3, 0x2, R120 ;  /* 0x0000000203020825 */ /* 0x002fe200078e0078 */
[----:B------:R-:W-:-:S03]  /*0200*/  @P0 IADD3 R17, PT, PT, R13, -0x1200, RZ ;  /* 0xffffee000d110810 */ /* 0x000fc60007ffe0ff */
[--C-:B------:R-:W-:Y:S01]  /*0210*/  @P0 IMAD.WIDE.U32 R4, R5, 0x2, R120.reuse ;  /* 0x0000000205040825 */ /* 0x100fe200078e0078 */
[----:B------:R-:W-:Y:S01]  /*0220*/  @P0 IADD3 R21, PT, PT, R13, -0xe00, RZ ;  /* 0xfffff2000d150810 */ /* 0x000fe20007ffe0ff */
[----:B--2---:R0:W2:Y:S02]  /*0230*/  @P0 LDG.E.CONSTANT R28, desc[UR4][R2.64] ;  /* 0x00000004021c0981 */ /* 0x0040a4000c1e9900 */
[--C-:B------:R-:W-:Y:S01]  /*0240*/  @P0 IMAD.WIDE.U32 R6, R7, 0x2, R120.reuse ;  /* 0x0000000207060825 */ /* 0x100fe200078e0078 */
[----:B------:R-:W-:Y:S01]  /*0250*/  MOV R38, RZ ;  /* 0x000000ff00267202 */ /* 0x000fe20000000f00 */
[----:B------:R1:W3:Y:S02]  /*0260*/  @P0 LDG.E.CONSTANT R30, desc[UR4][R4.64] ;  /* 0x00000004041e0981 */ /* 0x0002e4000c1e9900 */
[--C-:B------:R-:W-:Y:S02]  /*0270*/  @P0 IMAD.WIDE.U32 R8, R9, 0x2, R120.reuse ;  /* 0x0000000209080825 */ /* 0x100fe400078e0078 */
[----:B------:R5:W3:Y:S02]  /*0280*/  @P0 LDG.E.CONSTANT R32, desc[UR4][R6.64] ;  /* 0x0000000406200981 */ /* 0x000ae4000c1e9900 */
[----:B------:R-:W-:-:S02]  /*0290*/  @P0 IMAD.WIDE.U32 R10, R11, 0x2, R120 ;  /* 0x000000020b0a0825 */ /* 0x000fc400078e0078 */
[----:B------:R4:W3:Y:S02]  /*02a0*/  @P0 LDG.E.CONSTANT R34, desc[UR4][R8.64] ;  /* 0x0000000408220981 */ /* 0x0008e4000c1e9900 */
[----:B------:R-:W-:Y:S02]  /*02b0*/  @P0 VIADD R19, R13, 0xffffef00 ;  /* 0xffffef000d130836 */ /* 0x000fe40000000000 */
[----:B------:R-:W-:Y:S01]  /*02c0*/  IMAD.MOV.U32 R42, RZ, RZ, RZ ;  /* 0x000000ffff2a7224 */ /* 0x000fe200078e00ff */
[----:B------:R4:W3:Y:S01]  /*02d0*/  @P0 LDG.E.CONSTANT R36, desc[UR4][R10.64] ;  /* 0x000000040a240981 */ /* 0x0008e2000c1e9900 */
[----:B0-----:R-:W-:Y:S01]  /*02e0*/  @P0 IMAD.WIDE.U32 R2, R15, 0x2, R120 ;  /* 0x000000020f020825 */ /* 0x001fe200078e0078 */
[----:B------:R-:W-:-:S03]  /*02f0*/  @P0 IADD3 R15, PT, PT, R13, -0xa00, RZ ;  /* 0xfffff6000d0f0810 */ /* 0x000fc60007ffe0ff */
[----:B------:R-:W-:Y:S01]  /*0300*/  IMAD.MOV.U32 R44, RZ, RZ, RZ ;  /* 0x000000ffff2c7224 */ /* 0x000fe200078e00ff */
[----:B------:R-:W3:Y:S01]  /*0310*/  @P0 LDG.E.CONSTANT R38, desc[UR4][R2.64] ;  /* 0x0000000402260981 */ /* 0x000ee2000c1e9900 */
[----:B-1----:R-:W-:-:S04]  /*0320*/  @P0 IMAD.WIDE.U32 R4, R17, 0x2, R120 ;  /* 0x0000000211040825 */ /* 0x002fc800078e0078 */
[--C-:B-----5:R-:W-:Y:S01]  /*0330*/  @P0 IMAD.WIDE.U32 R6, R19, 0x2, R120.reuse ;  /* 0x0000000213060825 */ /* 0x120fe200078e0078 */
[----:B------:R-:W-:Y:S01]  /*0340*/  @P0 IADD3 R19, PT, PT, R13, -0x600, RZ ;  /* 0xfffffa000d130810 */ /* 0x000fe20007ffe0ff */
[----:B------:R0:W5:Y:S02]  /*0350*/  @P0 LDG.E.CONSTANT R40, desc[UR4][R4.64] ;  /* 0x0000000404280981 */ /* 0x000164000c1e9900 */
[----:B----4-:R-:W-:Y:S01]  /*0360*/  @P0 IMAD.WIDE.U32 R8, R21, 0x2, R120 ;  /* 0x0000000215080825 */ /* 0x010fe200078e0078 */
[----:B------:R-:W-:Y:S01]  /*0370*/  MOV R46, RZ ;  /* 0x000000ff002e7202 */ /* 0x000fe20000000f00 */
[----:B------:R1:W4:Y:S02]  /*0380*/  @P0 LDG.E.CONSTANT R42, desc[UR4][R6.64] ;  /* 0x00000004062a0981 */ /* 0x000324000c1e9900 */
[C---:B------:R-:W-:Y:S02]  /*0390*/  @P0 VIADD R11, R13.reuse, 0xfffff300 ;  /* 0xfffff3000d0b0836 */ /* 0x040fe40000000000 */
[C---:B------:R-:W-:Y:S01]  /*03a0*/  @P0 VIADD R17, R13.reuse, 0xfffff700 ;  /* 0xfffff7000d110836 */ /* 0x040fe20000000000 */
[----:B------:R1:W4:Y:S01]  /*03b0*/  @P0 LDG.E.CONSTANT R44, desc[UR4][R8.64] ;  /* 0x00000004082c0981 */ /* 0x000322000c1e9900 */
[----:B------:R-:W-:Y:S01]  /*03c0*/  @P0 VIADD R21, R13, 0xfffffb00 ;  /* 0xfffffb000d150836 */ /* 0x000fe20000000000 */
[----:B------:R-:W-:Y:S01]  /*03d0*/  MOV R52, RZ ;  /* 0x000000ff00347202 */ /* 0x000fe20000000f00 */
[----:B------:R-:W-:Y:S01]  /*03e0*/  IMAD.MOV.U32 R50, RZ, RZ, RZ ;  /* 0x000000ffff327224 */ /* 0x000fe200078e00ff */
[----:B------:R-:W-:Y:S01]  /*03f0*/  MOV R58, RZ ;  /* 0x000000ff003a7202 */ /* 0x000fe20000000f00 */
[----:B------:R-:W-:-:S02]  /*0400*/  IMAD.MOV.U32 R56, RZ, RZ, RZ ;  /* 0x000000ffff387224 */ /* 0x000fc400078e00ff */
[----:B0-----:R-:W-:-:S04]  /*0410*/  @P0 IMAD.WIDE.U32 R4, R15, 0x2, R120 ;  /* 0x000000020f040825 */ /* 0x001fc800078e0078 */
[--C-:B------:R-:W-:Y:S01]  /*0420*/  @P0 IMAD.WIDE.U32 R2, R11, 0x2, R120.reuse ;  /* 0x000000020b020825 */ /* 0x100fe200078e0078 */
[----:B------:R-:W4:Y:S03]  /*0430*/  @P0 LDG.E.CONSTANT R50, desc[UR4][R4.64] ;  /* 0x0000000404320981 */ /* 0x000f26000c1e9900 */
[--C-:B-1----:R-:W-:Y:S01]  /*0440*/  @P0 IMAD.WIDE.U32 R6, R17, 0x2, R120.reuse ;  /* 0x0000000211060825 */ /* 0x102fe200078e0078 */
[----:B------:R0:W4:Y:S03]  /*0450*/  @P0 LDG.E.CONSTANT R46, desc[UR4][R2.64] ;  /* 0x00000004022e0981 */ /* 0x000126000c1e9900 */
[--C-:B------:R-:W-:Y:S01]  /*0460*/  @P0 IMAD.WIDE.U32 R8, R19, 0x2, R120.reuse ;  /* 0x0000000213080825 */ /* 0x100fe200078e0078 */
[----:B------:R-:W4:Y:S03]  /*0470*/  @P0 LDG.E.CONSTANT R52, desc[UR4][R6.64] ;  /* 0x0000000406340981 */ /* 0x000f26000c1e9900 */
[--C-:B------:R-:W-:Y:S01]  /*0480*/  @P0 IMAD.WIDE.U32 R14, R21, 0x2, R120.reuse ;  /* 0x00000002150e0825 */ /* 0x100fe200078e0078 */
[----:B------:R-:W4:Y:S03]  /*0490*/  @P0 LDG.E.CONSTANT R56, desc[UR4][R8.64] ;  /* 0x0000000408380981 */ /* 0x000f26000c1e9900 */
[----:B------:R-:W-:Y:S01]  /*04a0*/  IMAD.WIDE.U32 R120, R13, 0x2, R120 ;  /* 0x000000020d787825 */ /* 0x000fe200078e0078 */
[----:B------:R-:W4:Y:S03]  /*04b0*/  @P0 LDG.E.CONSTANT R58, desc[UR4][R14.64] ;  /* 0x000000040e3a0981 */ /* 0x000f26000c1e9900 */
[----:B------:R-:W-:Y:S01]  /*04c0*/  IMAD.WIDE.U32 R118, R23, 0x2, R118 ;  /* 0x0000000217767825 */ /* 0x000fe200078e0076 */
[----:B------:R-:W4:Y:S04]  /*04d0*/  LDG.E.CONSTANT R66, desc[UR4][R120.64+0x4400] ;  /* 0x0044000478427981 */ /* 0x000f28000c1e9900 */
        /* <DEDUP_REMOVED lines=13> */
[----:B------:R-:W4:Y:S04]  /*05b0*/  LDG.E.64.CONSTANT R16, desc[UR4][R118.64+0x6000] ;  /* 0x0060000476107981 */ /* 0x000f28000c1e9b00 */
[----:B------:R-:W4:Y:S04]  /*05c0*/  LDG.E.64.CONSTANT R14, desc[UR4][R118.64+0x6400] ;  /* 0x00640004760e7981 */ /* 0x000f28000c1e9b00 */
[----:B------:R-:W4:Y:S04]  /*05d0*/  LDG.E.64.CONSTANT R60, desc[UR4][R118.64] ;  /* 0x00000004763c7981 */ /* 0x000f28000c1e9b00 */
[----:B------:R-:W4:Y:S04]  /*05e0*/  LDG.E.64.CONSTANT R62, desc[UR4][R118.64+0x400] ;  /* 0x00040004763e7981 */ /* 0x000f28000c1e9b00 */
[----:B------:R-:W4:Y:S04]  /*05f0*/  LDG.E.64.CONSTANT R70, desc[UR4][R118.64+0x2000] ;  /* 0x0020000476467981 */ /* 0x000f28000c1e9b00 */
[----:B------:R-:W4:Y:S04]  /*0600*/  LDG.E.64.CONSTANT R24, desc[UR4][R118.64+0x2400] ;  /* 0x0024000476187981 */ /* 0x000f28000c1e9b00 */
[----:B------:R-:W4:Y:S04]  /*0610*/  LDG.E.64.CONSTANT R22, desc[UR4][R118.64+0x4000] ;  /* 0x0040000476167981 */ /* 0x000f28000c1e9b00 */
[----:B------:R-:W4:Y:S01]  /*0620*/  LDG.E.64.CONSTANT R18, desc[UR4][R118.64+0x4400] ;  /* 0x0044000476127981 */ /* 0x000f22000c1e9b00 */
[----:B------:R-:W1:Y:S01]  /*0630*/  S2R R26, SR_CgaCtaId ;  /* 0x00000000001a7919 */ /* 0x000e620000008800 */
[----:B0-----:R-:W0:Y:S01]  /*0640*/  S2R R2, SR_LANEID ;  /* 0x0000000000027919 */ /* 0x001e220000000000 */
[----:B------:R-:W-:-:S02]  /*0650*/  SHF.L.U32 R21, R20, 0x2, RZ ;  /* 0x0000000214157819 */ /* 0x000fc400000006ff */
[----:B------:R-:W-:Y:S02]  /*0660*/  SHF.R.U32.HI R27, RZ, 0x3, R27 ;  /* 0x00000003ff1b7819 */ /* 0x000fe4000001161b */
[----:B------:R-:W-:Y:S02]  /*0670*/  MOV R67, 0x400 ;  /* 0x0000040000437802 */ /* 0x000fe40000000f00 */
[----:B------:R-:W-:Y:S02]  /*0680*/  LOP3.LUT R21, R21, 0x1f8, RZ, 0xc0, !PT ;  /* 0x000001f815157812 */ /* 0x000fe400078ec0ff */
[----:B------:R-:W-:Y:S02]  /*0690*/  LEA R54, R20, R27, 0x2 ;  /* 0x0000001b14367211 */ /* 0x000fe400078e10ff */
[----:B------:R-:W-:-:S05]  /*06a0*/  LOP3.LUT R29, R29, 0x1c, RZ, 0xc0, !PT ;  /* 0x0000001c1d1d7812 */ /* 0x000fca00078ec0ff */
[----:B------:R-:W-:Y:S01]  /*06b0*/  IMAD R54, R54, 0x28, R29 ;  /* 0x0000002836367824 */ /* 0x000fe200078e021d */
[----:B-1----:R-:W-:Y:S01]  /*06c0*/  LEA R67, R26, R67, 0x18 ;  /* 0x000000431a437211 */ /* 0x002fe200078ec0ff */
[----:B------:R-:W-:-:S04]  /*06d0*/  IMAD.IADD R26, R21, 0x1, R68 ;  /* 0x00000001151a7824 */ /* 0x000fc800078e0244 */
[----:B------:R-:W-:Y:S01]  /*06e0*/  IMAD R54, R54, 0x2, R67 ;  /* 0x0000000236367824 */ /* 0x000fe200078e0243 */
[----:B------:R-:W-:-:S05]  /*06f0*/  LEA R55, R26, R67, 0x1 ;  /* 0x000000431a377211 */ /* 0x000fca00078e08ff */
[----:B------:R-:W-:Y:S04]  /*0700*/  STS [R55+0x2800], RZ ;  /* 0x002800ff37007388 */ /* 0x000fe80000000800 */
[----:B------:R-:W-:Y:S04]  /*0710*/  STS [R55+0x2a20], RZ ;  /* 0x002a20ff37007388 */ /* 0x000fe80000000800 */
[----:B------:R-:W-:Y:S04]  /*0720*/  STS [R55+0x4a00], RZ ;  /* 0x004a00ff37007388 */ /* 0x000fe80000000800 */
[----:B------:R-:W-:Y:S01]  /*0730*/  STS [R55+0x4c20], RZ ;  /* 0x004c20ff37007388 */ /* 0x000fe20000000800 */
[----:B0-----:R-:W-:-:S02]  /*0740*/  SHF.R.U32.HI R31, RZ, 0x3, R2 ;  /* 0x00000003ff1f7819 */ /* 0x001fc40000011602 */
[----:B------:R-:W-:Y:S02]  /*0750*/  LOP3.LUT R48, R2, 0x7, RZ, 0xc0, !PT ;  /* 0x0000000702307812 */ /* 0x000fe400078ec0ff */
[----:B------:R-:W-:Y:S01]  /*0760*/  SHF.R.U32.HI R49, RZ, 0x4, R2 ;  /* 0x00000004ff317819 */ /* 0x000fe20000011602 */
[----:B------:R-:W-:Y:S02]  /*0770*/  IMAD.SHL.U32 R31, R31, 0x8, RZ ;  /* 0x000000081f1f7824 */ /* 0x000fe400078e00ff */
[----:B------:R-:W-:Y:S01]  /*0780*/  IMAD R101, R20, 0x1100, R67 ;  /* 0x0000110014657824 */ /* 0x000fe200078e0243 */
[----:B------:R-:W-:Y:S02]  /*0790*/  SHF.L.U32 R49, R49, 0x3, RZ ;  /* 0x0000000331317819 */ /* 0x000fe400000006ff */
[----:B------:R-:W-:Y:S01]  /*07a0*/  LOP3.LUT R48, R31, 0x8, R48, 0xe2, !PT ;  /* 0x000000081f307812 */ /* 0x000fe200078ee230 */
[----:B------:R-:W-:-:S04]  /*07b0*/  VIADD R124, R101, 0x2800 ;  /* 0x00002800657c7836 */ /* 0x000fc80000000000 */
[----:B------:R-:W-:-:S05]  /*07c0*/  IMAD R59, R48, 0x88, R49 ;  /* 0x00000088303b7824 */ /* 0x000fca00078e0231 */
[----:B------:R-:W-:Y:S02]  /*07d0*/  LEA R96, R59, R124, 0x1 ;  /* 0x0000007c3b607211 */ /* 0x000fe400078e08ff */
[C---:B------:R-:W-:Y:S02]  /*07e0*/  IADD3 R97, PT, PT, R67.reuse, 0x500, RZ ;  /* 0x0000050043617810 */ /* 0x040fe40007ffe0ff */
[C---:B------:R-:W-:Y:S01]  /*07f0*/  IADD3 R95, PT, PT, R67.reuse, 0x520, RZ ;  /* 0x00000520435f7810 */ /* 0x040fe20007ffe0ff */
[----:B--2---:R-:W-:Y:S04]  /*0800*/  STS [R55+0x2c40], R28 ;  /* 0x002c401c37007388 */ /* 0x004fe80000000800 */
[----:B---3--:R-:W-:Y:S04]  /*0810*/  STS [R55+0x2e60], R30 ;  /* 0x002e601e37007388 */ /* 0x008fe80000000800 */
[----:B------:R-:W-:Y:S04]  /*0820*/  STS [R55+0x3080], R32 ;  /* 0x0030802037007388 */ /* 0x000fe80000000800 */
[----:B------:R-:W-:Y:S04]  /*0830*/  STS [R55+0x32a0], R34 ;  /* 0x0032a02237007388 */ /* 0x000fe80000000800 */
[----:B------:R-:W-:Y:S04]  /*0840*/  STS [R55+0x34c0], R36 ;  /* 0x0034c02437007388 */ /* 0x000fe80000000800 */
[----:B------:R-:W-:Y:S04]  /*0850*/  STS [R55+0x36e0], R38 ;  /* 0x0036e02637007388 */ /* 0x000fe80000000800 */
[----:B-----5:R-:W-:Y:S04]  /*0860*/  STS [R55+0x3900], R40 ;  /* 0x0039002837007388 */ /* 0x020fe80000000800 */
[----:B----4-:R-:W-:Y:S04]  /*0870*/  STS [R55+0x3b20], R42 ;  /* 0x003b202a37007388 */ /* 0x010fe80000000800 */
[----:B------:R-:W-:Y:S04]  /*0880*/  STS [R55+0x3d40], R44 ;  /* 0x003d402c37007388 */ /* 0x000fe80000000800 */
        /* <DEDUP_REMOVED lines=19> */
[----:B------:R0:W-:Y:S02]  /*09c0*/  STS.64 [R54+0x1e00], R16 ;  /* 0x001e001036007388 */ /* 0x0001e40000000a00 */
[----:B0-----:R-:W-:Y:S01]  /*09d0*/  MOV R16, R14 ;  /* 0x0000000e00107202 */ /* 0x001fe20000000f00 */
[----:B------:R-:W-:Y:S01]  /*09e0*/  IMAD.MOV.U32 R17, RZ, RZ, R15 ;  /* 0x000000ffff117224 */ /* 0x000fe200078e000f */
[----:B------:R-:W-:Y:S04]  /*09f0*/  STS.64 [R54], R60 ;  /* 0x0000003c36007388 */ /* 0x000fe80000000a00 */
[----:B------:R-:W-:Y:S04]  /*0a00*/  STS.64 [R54+0x500], R62 ;  /* 0x0005003e36007388 */ /* 0x000fe80000000a00 */
[----:B------:R-:W-:Y:S04]  /*0a10*/  STS.64 [R54+0xa00], R70 ;  /* 0x000a004636007388 */ /* 0x000fe80000000a00 */
[----:B------:R-:W-:Y:S04]  /*0a20*/  STS.64 [R54+0xf00], R24 ;  /* 0x000f001836007388 */ /* 0x000fe80000000a00 */
[----:B------:R-:W-:Y:S04]  /*0a30*/  STS.64 [R54+0x1400], R22 ;  /* 0x0014001636007388 */ /* 0x000fe80000000a00 */
[----:B------:R-:W-:Y:S04]  /*0a40*/  STS.64 [R54+0x1900], R18 ;  /* 0x0019001236007388 */ /* 0x000fe80000000a00 */
[----:B------:R-:W-:Y:S01]  /*0a50*/  STS.64 [R54+0x2300], R16 ;  /* 0x0023001036007388 */ /* 0x000fe20000000a00 */
[----:B------:R-:W-:Y:S01]  /*0a60*/  BAR.SYNC.DEFER_BLOCKING 0x0 ;  /* 0x0000000000007b1d */ /* 0x000fe20000010000 */
[----:B------:R-:W-:Y:S01]  /*0a70*/  IADD3 R15, PT, PT, R67, 0x20, RZ ;  /* 0x00000020430f7810 */ /* 0x000fe20007ffe0ff */
[----:B------:R-:W-:-:S04]  /*0a80*/  IMAD R58, R48, 0x28, R49 ;  /* 0x00000028303a7824 */ /* 0x000fc800078e0231 */
[C---:B------:R-:W-:Y:S02]  /*0a90*/  IMAD.U32 R92, R58.reuse, 0x2, R15 ;  /* 0x000000023a5c7824 */ /* 0x040fe400078e000f */
[C---:B------:R-:W-:Y:S01]  /*0aa0*/  IMAD.U32 R94, R58.reuse, 0x2, R67 ;  /* 0x000000023a5e7824 */ /* 0x040fe200078e0043 */
[----:B------:R-:W-:Y:S04]  /*0ab0*/  LDSM.16.M88.4 R24, [R96] ;  /* 0x000000006018783b */ /* 0x000fe80000000200 */
[----:B------:R-:W0:Y:S04]  /*0ac0*/  LDSM.16.MT88.4 R36, [R92] ;  /* 0x000000005c24783b */ /* 0x000e280000004200 */
[----:B------:R-:W1:Y:S01]  /*0ad0*/  LDSM.16.MT88.4 R32, [R94] ;  /* 0x000000005e20783b */ /* 0x000e620000004200 */
[----:B------:R-:W-:Y:S01]  /*0ae0*/  VIADD R50, R101, 0x2820 ;  /* 0x0000282065327836 */ /* 0x000fe20000000000 */
[C---:B------:R-:W-:Y:S01]  /*0af0*/  LEA R28, R58.reuse, R97, 0x1 ;  /* 0x000000613a1c7211 */ /* 0x040fe200078e08ff */
[----:B------:R-:W-:-:S02]  /*0b00*/  IMAD.U32 R20, R58, 0x2, R95 ;  /* 0x000000023a147824 */ /* 0x000fc400078e005f */
[----:B------:R-:W-:-:S03]  /*0b10*/  IMAD.U32 R50, R59, 0x2, R50 ;  /* 0x000000023b327824 */ /* 0x000fc600078e0032 */
[----:B------:R-:W-:Y:S04]  /*0b20*/  LDSM.16.MT88.4 R28, [R28] ;  /* 0x000000001c1c783b */ /* 0x000fe80000004200 */
[----:B------:R-:W2:Y:S04]  /*0b30*/  LDSM.16.M88.4 R16, [R50] ;  /* 0x000000003210783b */ /* 0x000ea80000000200 */
[----:B------:R-:W3:Y:S01]  /*0b40*/  LDSM.16.MT88.4 R20, [R20] ;  /* 0x000000001414783b */ /* 0x000ee20000004200 */
[----:B------:R-:W-:Y:S01]  /*0b50*/  IADD3 R91, PT, PT, R67, 0xa20, RZ ;  /* 0x00000a20435b7810 */ /* 0x000fe20007ffe0ff */
[----:B------:R-:W-:Y:S01]  /*0b60*/  VIADD R90, R101, 0x2840 ;  /* 0x00002840655a7836 */ /* 0x000fe20000000000 */
[----:B------:R-:W-:-:S03]  /*0b70*/  IADD3 R93, PT, PT, R67, 0xa00, RZ ;  /* 0x00000a00435d7810 */ /* 0x000fc60007ffe0ff */
[----:B------:R-:W-:Y:S01]  /*0b80*/  IMAD.U32 R90, R59, 0x2, R90 ;  /* 0x000000023b5a7824 */ /* 0x000fe200078e005a */
[C---:B------:R-:W-:Y:S01]  /*0b90*/  LEA R47, R58.reuse, R93, 0x1 ;  /* 0x0000005d3a2f7211 */ /* 0x040fe200078e08ff */
[----:B0-----:R-:W-:Y:S01]  /*0ba0*/  HMMA.16816.F16 R42, R24, R36, RZ ;  /* 0x00000024182a723c */ /* 0x001fe200000008ff */
[----:B------:R-:W-:-:S07]  /*0bb0*/  IMAD.U32 R36, R58, 0x2, R91 ;  /* 0x000000023a247824 */ /* 0x000fce00078e005b */
[C---:B-1----:R-:W-:Y:S08]  /*0bc0*/  HMMA.16816.F16 R14, R24.reuse, R32, RZ ;  /* 0x00000020180e723c */ /* 0x042ff000000008ff */
[C---:B------:R-:W-:Y:S01]  /*0bd0*/  HMMA.16816.F16 R40, R24.reuse, R34, RZ ;  /* 0x000000221828723c */ /* 0x040fe200000008ff */
[----:B------:R-:W-:Y:S07]  /*0be0*/  LDSM.16.M88.4 R32, [R90] ;  /* 0x000000005a20783b */ /* 0x000fee0000000200 */
[----:B------:R-:W-:Y:S01]  /*0bf0*/  HMMA.16816.F16 R44, R24, R38, RZ ;  /* 0x00000026182c723c */ /* 0x000fe200000008ff */
[----:B------:R-:W0:Y:S04]  /*0c00*/  LDSM.16.MT88.4 R24, [R47] ;  /* 0x000000002f18783b */ /* 0x000e280000004200 */
[----:B------:R-:W1:Y:S01]  /*0c10*/  LDSM.16.MT88.4 R36, [R36] ;  /* 0x000000002424783b */ /* 0x000e620000004200 */
[----:B------:R-:W-:Y:S01]  /*0c20*/  IADD3 R51, PT, PT, R67, 0xf00, RZ ;  /* 0x00000f0043337810 */ /* 0x000fe20007ffe0ff */
[----:B------:R-:W-:Y:S01]  /*0c30*/  VIADD R88, R101, 0x2860 ;  /* 0x0000286065587836 */ /* 0x000fe20000000000 */
[----:B------:R-:W-:-:S02]  /*0c40*/  IADD3 R89, PT, PT, R67, 0xf20, RZ ;  /* 0x00000f2043597810 */ /* 0x000fc40007ffe0ff */
[C---:B------:R-:W-:Y:S01]  /*0c50*/  LEA R46, R58.reuse, R51, 0x1 ;  /* 0x000000333a2e7211 */ /* 0x040fe200078e08ff */
[----:B------:R-:W-:Y:S01]  /*0c60*/  IMAD.U32 R88, R59, 0x2, R88 ;  /* 0x000000023b587824 */ /* 0x000fe200078e0058 */
[C---:B--2---:R-:W-:Y:S08]  /*0c70*/  HMMA.16816.F16 R28, R16.reuse, R28, R14 ;  /* 0x0000001c101c723c */ /* 0x044ff0000000080e */
[----:B------:R-:W-:Y:S01]  /*0c80*/  HMMA.16816.F16 R30, R16, R30, R40 ;  /* 0x0000001e101e723c */ /* 0x000fe20000000828 */
[----:B------:R-:W-:-:S07]  /*0c90*/  IMAD.U32 R40, R58, 0x2, R89 ;  /* 0x000000023a287824 */ /* 0x000fce00078e0059 */
[C---:B---3--:R-:W-:Y:S01]  /*0ca0*/  HMMA.16816.F16 R14, R16.reuse, R20, R42 ;  /* 0x00000014100e723c */ /* 0x048fe2000000082a */
[----:B------:R-:W-:Y:S07]  /*0cb0*/  LDSM.16.MT88.4 R40, [R40] ;  /* 0x000000002828783b */ /* 0x000fee0000004200 */
[----:B------:R-:W-:Y:S01]  /*0cc0*/  HMMA.16816.F16 R44, R16, R22, R44 ;  /* 0x00000016102c723c */ /* 0x000fe2000000082c */
[----:B------:R-:W-:Y:S04]  /*0cd0*/  LDSM.16.MT88.4 R16, [R46] ;  /* 0x000000002e10783b */ /* 0x000fe80000004200 */
[----:B------:R-:W2:Y:S01]  /*0ce0*/  LDSM.16.M88.4 R20, [R88] ;  /* 0x000000005814783b */ /* 0x000ea20000000200 */
[C---:B------:R-:W-:Y:S01]  /*0cf0*/  IADD3 R57, PT, PT, R67.reuse, 0x1420, RZ ;  /* 0x0000142043397810 */ /* 0x040fe20007ffe0ff */
[----:B------:R-:W-:Y:S01]  /*0d00*/  VIADD R87, R67, 0x1400 ;  /* 0x0000140043577836 */ /* 0x000fe20000000000 */
[----:B------:R-:W-:Y:S01]  /*0d10*/  IADD3 R56, PT, PT, R101, 0x2880, RZ ;  /* 0x0000288065387810 */ /* 0x000fe20007ffe0ff */
[----:B0-----:R-:W-:Y:S02]  /*0d20*/  HMMA.16816.F16 R52, R32, R24, R28 ;  /* 0x000000182034723c */ /* 0x001fe4000000081c */
[----:B------:R-:W-:Y:S01]  /*0d30*/  IMAD.U32 R28, R58, 0x2, R87 ;  /* 0x000000023a1c7824 */ /* 0x000fe200078e0057 */
[----:B------:R-:W-:-:S05]  /*0d40*/  LEA R24, R59, R56, 0x1 ;  /* 0x000000383b187211 */ /* 0x000fca00078e08ff */
[C---:B------:R-:W-:Y:S01]  /*0d50*/  HMMA.16816.F16 R60, R32.reuse, R26, R30 ;  /* 0x0000001a203c723c */ /* 0x040fe2000000081e */
[----:B------:R-:W-:Y:S04]  /*0d60*/  LDSM.16.M88.4 R24, [R24] ;  /* 0x000000001818783b */ /* 0x000fe80000000200 */
[----:B------:R-:W0:Y:S03]  /*0d70*/  LDSM.16.MT88.4 R28, [R28] ;  /* 0x000000001c1c783b */ /* 0x000e260000004200 */
[C---:B-1----:R-:W-:Y:S08]  /*0d80*/  HMMA.16816.F16 R14, R32.reuse, R36, R14 ;  /* 0x00000024200e723c */ /* 0x042ff0000000080e */
[----:B------:R-:W-:Y:S01]  /*0d90*/  HMMA.16816.F16 R44, R32, R38, R44 ;  /* 0x00000026202c723c */ /* 0x000fe2000000082c */
[----:B------:R-:W-:-:S06]  /*0da0*/  IMAD.U32 R32, R58, 0x2, R57 ;  /* 0x000000023a207824 */ /* 0x000fcc00078e0039 */
[----:B------:R-:W1:Y:S01]  /*0db0*/  LDSM.16.MT88.4 R32, [R32] ;  /* 0x000000002020783b */ /* 0x000e620000004200 */
[----:B------:R-:W-:Y:S01]  /*0dc0*/  IADD3 R86, PT, PT, R101, 0x28a0, RZ ;  /* 0x000028a065567810 */ /* 0x000fe20007ffe0ff */
[----:B------:R-:W-:Y:S01]  /*0dd0*/  VIADD R85, R67, 0x1900 ;  /* 0x0000190043557836 */ /* 0x000fe20000000000 */
[----:B--2---:R-:W-:Y:S02]  /*0de0*/  HMMA.16816.F16 R52, R20, R16, R52 ;  /* 0x000000101434723c */ /* 0x004fe40000000834 */
[----:B------:R-:W-:Y:S01]  /*0df0*/  LEA R16, R59, R86, 0x1 ;  /* 0x000000563b107211 */ /* 0x000fe200078e08ff */
[----:B------:R-:W-:Y:S01]  /*0e00*/  IMAD.U32 R36, R58, 0x2, R85 ;  /* 0x000000023a247824 */ /* 0x000fe200078e0055 */
[----:B------:R-:W-:-:S04]  /*0e10*/  IADD3 R83, PT, PT, R67, 0x1920, RZ ;  /* 0x0000192043537810 */ /* 0x000fc80007ffe0ff */
[C---:B------:R-:W-:Y:S01]  /*0e20*/  HMMA.16816.F16 R60, R20.reuse, R18, R60 ;  /* 0x00000012143c723c */ /* 0x040fe2000000083c */
[----:B------:R-:W-:Y:S04]  /*0e30*/  LDSM.16.M88.4 R16, [R16] ;  /* 0x000000001010783b */ /* 0x000fe80000000200 */
[----:B------:R-:W2:Y:S03]  /*0e40*/  LDSM.16.MT88.4 R36, [R36] ;  /* 0x000000002424783b */ /* 0x000ea60000004200 */
[C---:B------:R-:W-:Y:S08]  /*0e50*/  HMMA.16816.F16 R40, R20.reuse, R40, R14 ;  /* 0x000000281428723c */ /* 0x040ff0000000080e */
[----:B------:R-:W-:Y:S01]  /*0e60*/  HMMA.16816.F16 R14, R20, R42, R44 ;  /* 0x0000002a140e723c */ /* 0x000fe2000000082c */
[----:B------:R-:W-:-:S06]  /*0e70*/  IMAD.U32 R20, R58, 0x2, R83 ;  /* 0x000000023a147824 */ /* 0x000fcc00078e0053 */
[----:B------:R-:W3:Y:S01]  /*0e80*/  LDSM.16.MT88.4 R20, [R20] ;  /* 0x000000001414783b */ /* 0x000ee20000004200 */
[----:B0-----:R-:W-:Y:S01]  /*0e90*/  HMMA.16816.F16 R52, R24, R28, R52 ;  /* 0x0000001c1834723c */ /* 0x001fe20000000834 */
[----:B------:R-:W-:Y:S01]  /*0ea0*/  IADD3 R84, PT, PT, R101, 0x28c0, RZ ;  /* 0x000028c065547810 */ /* 0x000fe20007ffe0ff */
[----:B------:R-:W-:-:S06]  /*0eb0*/  VIADD R81, R67, 0x1e00 ;  /* 0x00001e0043517836 */ /* 0x000fcc0000000000 */
[----:B------:R-:W-:Y:S01]  /*0ec0*/  HMMA.16816.F16 R60, R24, R30, R60 ;  /* 0x0000001e183c723c */ /* 0x000fe2000000083c */
[----:B------:R-:W-:-:S06]  /*0ed0*/  LEA R28, R58, R81, 0x1 ;  /* 0x000000513a1c7211 */ /* 0x000fcc00078e08ff */
[----:B------:R-:W-:Y:S01]  /*0ee0*/  LDSM.16.MT88.4 R28, [R28] ;  /* 0x000000001c1c783b */ /* 0x000fe20000004200 */
[C---:B-1----:R-:W-:Y:S08]  /*0ef0*/  HMMA.16816.F16 R40, R24.reuse, R32, R40 ;  /* 0x000000201828723c */ /* 0x042ff00000000828 */
[----:B------:R-:W-:Y:S01]  /*0f00*/  HMMA.16816.F16 R14, R24, R34, R14 ;  /* 0x00000022180e723c */ /* 0x000fe2000000080e */
[----:B------:R-:W-:Y:S01]  /*0f10*/  IADD3 R25, PT, PT, R67, 0x1e20, RZ ;  /* 0x00001e2043197810 */ /* 0x000fe20007ffe0ff */
[----:B------:R-:W-:-:S04]  /*0f20*/  IMAD.U32 R24, R59, 0x2, R84 ;  /* 0x000000023b187824 */ /* 0x000fc800078e0054 */
[----:B------:R-:W-:Y:S02]  /*0f30*/  IMAD.U32 R32, R58, 0x2, R25 ;  /* 0x000000023a207824 */ /* 0x000fe400078e0019 */
[----:B------:R-:W0:Y:S04]  /*0f40*/  LDSM.16.M88.4 R24, [R24] ;  /* 0x000000001818783b */ /* 0x000e280000000200 */
[----:B------:R-:W1:Y:S01]  /*0f50*/  LDSM.16.MT88.4 R32, [R32] ;  /* 0x000000002020783b */ /* 0x000e620000004200 */
[----:B--2---:R-:W-:Y:S01]  /*0f60*/  HMMA.16816.F16 R52, R16, R36, R52 ;  /* 0x000000241034723c */ /* 0x004fe20000000834 */
[----:B------:R-:W-:Y:S01]  /*0f70*/  IADD3 R82, PT, PT, R101, 0x28e0, RZ ;  /* 0x000028e065527810 */ /* 0x000fe20007ffe0ff */
[----:B------:R-:W-:-:S06]  /*0f80*/  VIADD R37, R67, 0x2300 ;  /* 0x0000230043257836 */ /* 0x000fcc0000000000 */
[----:B------:R-:W-:Y:S01]  /*0f90*/  HMMA.16816.F16 R60, R16, R38, R60 ;  /* 0x00000026103c723c */ /* 0x000fe2000000083c */
[----:B------:R-:W-:Y:S01]  /*0fa0*/  IADD3 R39, PT, PT, R67, 0x2320, RZ ;  /* 0x0000232043277810 */ /* 0x000fe20007ffe0ff */
[----:B------:R-:W-:Y:S01]  /*0fb0*/  IMAD.U32 R36, R59, 0x2, R82 ;  /* 0x000000023b247824 */ /* 0x000fe200078e0052 */
[----:B------:R-:W-:-:S03]  /*0fc0*/  LEA R42, R58, R37, 0x1 ;  /* 0x000000253a2a7211 */ /* 0x000fc600078e08ff */
[----:B------:R-:W-:Y:S02]  /*0fd0*/  IMAD.U32 R62, R58, 0x2, R39 ;  /* 0x000000023a3e7824 */ /* 0x000fe400078e0027 */
[C---:B---3--:R-:W-:Y:S01]  /*0fe0*/  HMMA.16816.F16 R20, R16.reuse, R20, R40 ;  /* 0x000000141014723c */ /* 0x048fe20000000828 */
[----:B------:R-:W-:Y:S04]  /*0ff0*/  LDSM.16.M88.4 R36, [R36] ;  /* 0x000000002424783b */ /* 0x000fe80000000200 */
[----:B------:R-:W2:Y:S03]  /*1000*/  LDSM.16.MT88.4 R40, [R42] ;  /* 0x000000002a28783b */ /* 0x000ea60000004200 */
[----:B------:R-:W-:Y:S01]  /*1010*/  HMMA.16816.F16 R14, R16, R22, R14 ;  /* 0x00000016100e723c */ /* 0x000fe2000000080e */
[----:B------:R-:W3:Y:S07]  /*1020*/  LDSM.16.MT88.4 R44, [R62] ;  /* 0x000000003e2c783b */ /* 0x000eee0000004200 */
[C---:B0-----:R-:W-:Y:S08]  /*1030*/  HMMA.16816.F16 R52, R24.reuse, R28, R52 ;  /* 0x0000001c1834723c */ /* 0x041ff00000000834 */
[C---:B------:R-:W-:Y:S08]  /*1040*/  HMMA.16816.F16 R30, R24.reuse, R30, R60 ;  /* 0x0000001e181e723c */ /* 0x040ff0000000083c */
[C---:B-1----:R-:W-:Y:S08]  /*1050*/  HMMA.16816.F16 R20, R24.reuse, R32, R20 ;  /* 0x000000201814723c */ /* 0x042ff00000000814 */
[----:B------:R-:W-:Y:S08]  /*1060*/  HMMA.16816.F16 R34, R24, R34, R14 ;  /* 0x000000221822723c */ /* 0x000ff0000000080e */
[C---:B--2---:R-:W-:Y:S08]  /*1070*/  HMMA.16816.F16 R52, R36.reuse, R40, R52 ;  /* 0x000000282434723c */ /* 0x044ff00000000834 */
[C---:B------:R-:W-:Y:S08]  /*1080*/  HMMA.16816.F16 R14, R36.reuse, R42, R30 ;  /* 0x0000002a240e723c */ /* 0x040ff0000000081e */
[C---:B---3--:R-:W-:Y:S08]  /*1090*/  HMMA.16816.F16 R44, R36.reuse, R44, R20 ;  /* 0x0000002c242c723c */ /* 0x048ff00000000814 */
[----:B------:R-:W-:Y:S01]  /*10a0*/  HMMA.16816.F16 R46, R36, R46, R34 ;  /* 0x0000002e242e723c */ /* 0x000fe20000000822 */
[----:B------:R-:W-:Y:S06]  /*10b0*/  BAR.SYNC.DEFER_BLOCKING 0x0 ;  /* 0x0000000000007b1d */ /* 0x000fec0000010000 */
[----:B------:R-:W-:-:S13]  /*10c0*/  @!P0 BRA `(.L_x_0) ;  /* 0x0000000000808947 */ /* 0x000fda0003800000 */
[----:B------:R-:W2:Y:S04]  /*10d0*/  LDG.E.CONSTANT R16, desc[UR4][R120.64+-0x4000] ;  /* 0xffc0000478107981 */ /* 0x000ea8000c1e9900 */
[----:B------:R-:W3:Y:S04]  /*10e0*/  LDG.E.CONSTANT R18, desc[UR4][R120.64+-0x3e00] ;  /* 0xffc2000478127981 */ /* 0x000ee8000c1e9900 */
        /* <DEDUP_REMOVED lines=13> */
[----:B------:R1:W5:Y:S04]  /*11c0*/  LDG.E.CONSTANT R98, desc[UR4][R120.64+-0x600] ;  /* 0xfffa000478627981 */ /* 0x000368000c1e9900 */
[----:B--2---:R1:W-:Y:S04]  /*11d0*/  STS [R55+0x2800], R16 ;  /* 0x0028001037007388 */ /* 0x0043e80000000800 */
[----:B---3--:R1:W-:Y:S04]  /*11e0*/  STS [R55+0x2a20], R18 ;  /* 0x002a201237007388 */ /* 0x0083e80000000800 */
[----:B----4-:R1:W-:Y:S04]  /*11f0*/  STS [R55+0x2c40], R20 ;  /* 0x002c401437007388 */ /* 0x0103e80000000800 */
[----:B------:R1:W-:Y:S04]  /*1200*/  STS [R55+0x2e60], R22 ;  /* 0x002e601637007388 */ /* 0x0003e80000000800 */
        /* <DEDUP_REMOVED lines=10> */
[----:B------:R1:W-:Y:S01]  /*12b0*/  STS [R55+0x45c0], R60 ;  /* 0x0045c03c37007388 */ /* 0x0003e20000000800 */
[----:B------:R-:W-:Y:S05]  /*12c0*/  BRA `(.L_x_1) ;  /* 0x0000000000407947 */ /* 0x000fea0003800000 */
.L_x_0:
[----:B------:R0:W-:Y:S01]  /*12d0*/  STS [R55+0x2800], RZ ;  /* 0x002800ff37007388 */ /* 0x0001e20000000800 */
[----:B------:R-:W-:-:S03]  /*12e0*/  MOV R98, RZ ;  /* 0x000000ff00627202 */ /* 0x000fc60000000f00 */
[----:B------:R0:W-:Y:S04]  /*12f0*/  STS [R55+0x2a20], RZ ;  /* 0x002a20ff37007388 */ /* 0x0001e80000000800 */
        /* <DEDUP_REMOVED lines=12> */
[----:B------:R0:W-:Y:S02]  /*13c0*/  STS [R55+0x45c0], RZ ;  /* 0x0045c0ff37007388 */ /* 0x0001e40000000800 */
.L_x_1:
        /* <DEDUP_REMOVED lines=15> */
[----:B-1----:R-:W4:Y:S04]  /*14c0*/  LDG.E.CONSTANT R60, desc[UR4][R120.64+0x7a00] ;  /* 0x007a0004783c7981 */ /* 0x002f28000c1e9900 */
[----:B------:R-:W4:Y:S04]  /*14d0*/  LDG.E.64.CONSTANT R24, desc[UR4][R118.64+0xa400] ;  /* 0x00a4000476187981 */ /* 0x000f28000c1e9b00 */
[----:B------:R-:W4:Y:S04]  /*14e0*/  LDG.E.64.CONSTANT R20, desc[UR4][R118.64+0xc400] ;  /* 0x00c4000476147981 */ /* 0x000f28000c1e9b00 */
[----:B------:R-:W4:Y:S04]  /*14f0*/  LDG.E.64.CONSTANT R18, desc[UR4][R118.64+0xe000] ;  /* 0x00e0000476127981 */ /* 0x000f28000c1e9b00 */
[----:B------:R-:W4:Y:S04]  /*1500*/  LDG.E.64.CONSTANT R16, desc[UR4][R118.64+0xe400] ;  /* 0x00e4000476107981 */ /* 0x000f28000c1e9b00 */
[----:B------:R-:W4:Y:S04]  /*1510*/  LDG.E.64.CONSTANT R30, desc[UR4][R118.64+0x8000] ;  /* 0x00800004761e7981 */ /* 0x000f28000c1e9b00 */
[----:B------:R-:W4:Y:S04]  /*1520*/  LDG.E.64.CONSTANT R28, desc[UR4][R118.64+0x8400] ;  /* 0x00840004761c7981 */ /* 0x000f28000c1e9b00 */
[----:B------:R-:W4:Y:S04]  /*1530*/  LDG.E.64.CONSTANT R26, desc[UR4][R118.64+0xa000] ;  /* 0x00a00004761a7981 */ /* 0x000f28000c1e9b00 */
[----:B------:R-:W4:Y:S04]  /*1540*/  LDG.E.64.CONSTANT R22, desc[UR4][R118.64+0xc000] ;  /* 0x00c0000476167981 */ /* 0x000f28000c1e9b00 */
[----:B-----5:R-:W-:Y:S01]  /*1550*/  STS [R55+0x47e0], R98 ;  /* 0x0047e06237007388 */ /* 0x020fe20000000800 */
[C---:B------:R-:W-:Y:S01]  /*1560*/  IMAD.U32 R36, R58.reuse, 0x2, R97 ;  /* 0x000000023a247824 */ /* 0x040fe200078e0061 */
[----:B------:R-:W-:-:S02]  /*1570*/  LEA R32, R58, R95, 0x1 ;  /* 0x0000005f3a207211 */ /* 0x000fc400078e08ff */
[----:B--2---:R-:W-:Y:S04]  /*1580*/  STS [R55+0x4a00], R80 ;  /* 0x004a005037007388 */ /* 0x004fe80000000800 */
[----:B---3--:R-:W-:Y:S04]  /*1590*/  STS [R55+0x4c20], R79 ;  /* 0x004c204f37007388 */ /* 0x008fe80000000800 */
        /* <DEDUP_REMOVED lines=15> */
[----:B-1----:R-:W-:Y:S01]  /*1690*/  IMAD.MOV.U32 R24, RZ, RZ, R20 ;  /* 0x000000ffff187224 */ /* 0x002fe200078e0014 */
[----:B------:R-:W-:-:S05]  /*16a0*/  MOV R25, R21 ;  /* 0x0000001500197202 */ /* 0x000fca0000000f00 */
[----:B------:R1:W-:Y:S02]  /*16b0*/  STS.64 [R54+0x1900], R24 ;  /* 0x0019001836007388 */ /* 0x0003e40000000a00 */
[----:B-1----:R-:W-:Y:S01]  /*16c0*/  IMAD.MOV.U32 R24, RZ, RZ, R18 ;  /* 0x000000ffff187224 */ /* 0x002fe200078e0012 */
[----:B------:R-:W-:-:S05]  /*16d0*/  MOV R25, R19 ;  /* 0x0000001300197202 */ /* 0x000fca0000000f00 */
[----:B------:R1:W-:Y:S04]  /*16e0*/  STS.64 [R54+0x1e00], R24 ;  /* 0x001e001836007388 */ /* 0x0003e80000000a00 */
[----:B------:R-:W-:Y:S01]  /*16f0*/  STS.64 [R54], R30 ;  /* 0x0000001e36007388 */ /* 0x000fe20000000a00 */
[----:B-1----:R-:W-:Y:S01]  /*1700*/  IMAD.MOV.U32 R24, RZ, RZ, R16 ;  /* 0x000000ffff187224 */ /* 0x002fe200078e0010 */
[----:B------:R-:W-:Y:S02]  /*1710*/  MOV R25, R17 ;  /* 0x0000001100197202 */ /* 0x000fe40000000f00 */
[----:B------:R-:W-:Y:S04]  /*1720*/  STS.64 [R54+0x500], R28 ;  /* 0x0005001c36007388 */ /* 0x000fe80000000a00 */
[----:B------:R-:W-:Y:S04]  /*1730*/  STS.64 [R54+0xa00], R26 ;  /* 0x000a001a36007388 */ /* 0x000fe80000000a00 */
[----:B------:R-:W-:Y:S04]  /*1740*/  STS.64 [R54+0x1400], R22 ;  /* 0x0014001636007388 */ /* 0x000fe80000000a00 */
[----:B------:R1:W-:Y:S01]  /*1750*/  STS.64 [R54+0x2300], R24 ;  /* 0x0023001836007388 */ /* 0x0003e20000000a00 */
[----:B------:R-:W-:Y:S06]  /*1760*/  BAR.SYNC.DEFER_BLOCKING 0x0 ;  /* 0x0000000000007b1d */ /* 0x000fec0000010000 */
[----:B------:R-:W-:Y:S04]  /*1770*/  LDSM.16.M88.4 R20, [R96] ;  /* 0x000000006014783b */ /* 0x000fe80000000200 */
[----:B------:R-:W2:Y:S04]  /*1780*/  LDSM.16.MT88.4 R16, [R94] ;  /* 0x000000005e10783b */ /* 0x000ea80000004200 */
[----:B------:R-:W3:Y:S04]  /*1790*/  LDSM.16.MT88.4 R40, [R92] ;  /* 0x000000005c28783b */ /* 0x000ee80000004200 */
[----:B------:R-:W-:Y:S04]  /*17a0*/  LDSM.16.M88.4 R28, [R50] ;  /* 0x00000000321c783b */ /* 0x000fe80000000200 */
[----:B------:R-:W4:Y:S04]  /*17b0*/  LDSM.16.MT88.4 R36, [R36] ;  /* 0x000000002424783b */ /* 0x000f280000004200 */
[----:B------:R-:W0:Y:S01]  /*17c0*/  LDSM.16.MT88.4 R32, [R32] ;  /* 0x000000002020783b */ /* 0x000e220000004200 */
[----:B-1----:R-:W-:-:S06]  /*17d0*/  IMAD.U32 R24, R58, 0x2, R93 ;  /* 0x000000023a187824 */ /* 0x002fcc00078e005d */
[----:B------:R-:W-:Y:S01]  /*17e0*/  LDSM.16.MT88.4 R24, [R24] ;  /* 0x000000001818783b */ /* 0x000fe20000004200 */
[C---:B--2---:R-:W-:Y:S08]  /*17f0*/  HMMA.16816.F16 R52, R20.reuse, R16, R52 ;  /* 0x000000101434723c */ /* 0x044ff00000000834 */
[C---:B------:R-:W-:Y:S01]  /*1800*/  HMMA.16816.F16 R14, R20.reuse, R18, R14 ;  /* 0x00000012140e723c */ /* 0x040fe2000000080e */
[----:B------:R-:W1:Y:S07]  /*1810*/  LDSM.16.M88.4 R16, [R90] ;  /* 0x000000005a10783b */ /* 0x000e6e0000000200 */
[C---:B---3--:R-:W-:Y:S08]  /*1820*/  HMMA.16816.F16 R40, R20.reuse, R40, R44 ;  /* 0x000000281428723c */ /* 0x048ff0000000082c */
[----:B------:R-:W-:Y:S01]  /*1830*/  HMMA.16816.F16 R44, R20, R42, R46 ;  /* 0x0000002a142c723c */ /* 0x000fe2000000082e */
[----:B------:R-:W-:-:S06]  /*1840*/  LEA R20, R58, R91, 0x1 ;  /* 0x0000005b3a147211 */ /* 0x000fcc00078e08ff */
[----:B------:R-:W2:Y:S01]  /*1850*/  LDSM.16.MT88.4 R20, [R20] ;  /* 0x000000001414783b */ /* 0x000ea20000004200 */
[----:B----4-:R-:W-:Y:S01]  /*1860*/  HMMA.16816.F16 R52, R28, R36, R52 ;  /* 0x000000241c34723c */ /* 0x010fe20000000834 */
[----:B------:R-:W-:-:S07]  /*1870*/  IMAD.U32 R42, R58, 0x2, R51 ;  /* 0x000000023a2a7824 */ /* 0x000fce00078e0033 */
[C---:B------:R-:W-:Y:S01]  /*1880*/  HMMA.16816.F16 R14, R28.reuse, R38, R14 ;  /* 0x000000261c0e723c */ /* 0x040fe2000000080e */
[----:B------:R-:W-:Y:S07]  /*1890*/  LDSM.16.M88.4 R36, [R88] ;  /* 0x000000005824783b */ /* 0x000fee0000000200 */
[C---:B0-----:R-:W-:Y:S01]  /*18a0*/  HMMA.16816.F16 R50, R28.reuse, R32, R40 ;  /* 0x000000201c32723c */ /* 0x041fe20000000828 */
[----:B------:R-:W0:Y:S07]  /*18b0*/  LDSM.16.MT88.4 R40, [R42] ;  /* 0x000000002a28783b */ /* 0x000e2e0000004200 */
[----:B------:R-:W-:Y:S01]  /*18c0*/  HMMA.16816.F16 R28, R28, R34, R44 ;  /* 0x000000221c1c723c */ /* 0x000fe2000000082c */
[----:B------:R-:W-:-:S06]  /*18d0*/  LEA R44, R58, R89, 0x1 ;  /* 0x000000593a2c7211 */ /* 0x000fcc00078e08ff */
[----:B------:R-:W3:Y:S01]  /*18e0*/  LDSM.16.MT88.4 R44, [R44] ;  /* 0x000000002c2c783b */ /* 0x000ee20000004200 */
[----:B-1----:R-:W-:Y:S01]  /*18f0*/  HMMA.16816.F16 R52, R16, R24, R52 ;  /* 0x000000181034723c */ /* 0x002fe20000000834 */
[----:B------:R-:W-:Y:S01]  /*1900*/  IMAD.U32 R24, R59, 0x2, R56 ;  /* 0x000000023b187824 */ /* 0x000fe200078e0038 */
[C---:B------:R-:W-:Y:S01]  /*1910*/  LEA R32, R58.reuse, R87, 0x1 ;  /* 0x000000573a207211 */ /* 0x040fe200078e08ff */
[----:B------:R-:W-:-:S05]  /*1920*/  IMAD.U32 R30, R58, 0x2, R57 ;  /* 0x000000023a1e7824 */ /* 0x000fca00078e0039 */
[C---:B------:R-:W-:Y:S01]  /*1930*/  HMMA.16816.F16 R14, R16.reuse, R26, R14 ;  /* 0x0000001a100e723c */ /* 0x040fe2000000080e */
[----:B------:R-:W-:Y:S04]  /*1940*/  LDSM.16.M88.4 R24, [R24] ;  /* 0x000000001818783b */ /* 0x000fe80000000200 */
[----:B------:R-:W1:Y:S03]  /*1950*/  LDSM.16.MT88.4 R32, [R32] ;  /* 0x000000002020783b */ /* 0x000e660000004200 */
[C---:B--2---:R-:W-:Y:S01]  /*1960*/  HMMA.16816.F16 R56, R16.reuse, R22, R28 ;  /* 0x000000161038723c */ /* 0x044fe2000000081c */
[----:B------:R-:W2:Y:S07]  /*1970*/  LDSM.16.MT88.4 R28, [R30] ;  /* 0x000000001e1c783b */ /* 0x000eae0000004200 */
[----:B------:R-:W-:Y:S01]  /*1980*/  HMMA.16816.F16 R50, R16, R20, R50 ;  /* 0x000000141032723c */ /* 0x000fe20000000832 */
[----:B------:R-:W-:Y:S01]  /*1990*/  LEA R20, R59, R86, 0x1 ;  /* 0x000000563b147211 */ /* 0x000fe200078e08ff */
[----:B------:R-:W-:-:S05]  /*19a0*/  IMAD.U32 R16, R58, 0x2, R85 ;  /* 0x000000023a107824 */ /* 0x000fca00078e0055 */
[----:B------:R-:W-:Y:S01]  /*19b0*/  LDSM.16.M88.4 R20, [R20] ;  /* 0x000000001414783b */ /* 0x000fe20000000200 */
[C---:B0-----:R-:W-:Y:S03]  /*19c0*/  HMMA.16816.F16 R40, R36.reuse, R40, R52 ;  /* 0x000000282428723c */ /* 0x041fe60000000834 */
[----:B------:R-:W0:Y:S05]  /*19d0*/  LDSM.16.MT88.4 R16, [R16] ;  /* 0x000000001010783b */ /* 0x000e2a0000004200 */
[C---:B------:R-:W-:Y:S08]  /*19e0*/  HMMA.16816.F16 R14, R36.reuse, R42, R14 ;  /* 0x0000002a240e723c */ /* 0x040ff0000000080e */
[C---:B---3--:R-:W-:Y:S08]  /*19f0*/  HMMA.16816.F16 R44, R36.reuse, R44, R50 ;  /* 0x0000002c242c723c */ /* 0x048ff00000000832 */
[----:B------:R-:W-:Y:S01]  /*1a00*/  HMMA.16816.F16 R46, R36, R46, R56 ;  /* 0x0000002e242e723c */ /* 0x000fe20000000838 */
[----:B------:R-:W-:-:S06]  /*1a10*/  LEA R36, R58, R83, 0x1 ;  /* 0x000000533a247211 */ /* 0x000fcc00078e08ff */
[----:B------:R-:W3:Y:S01]  /*1a20*/  LDSM.16.MT88.4 R36, [R36] ;  /* 0x000000002424783b */ /* 0x000ee20000004200 */
[----:B-1----:R-:W-:Y:S01]  /*1a30*/  HMMA.16816.F16 R42, R24, R32, R40 ;  /* 0x00000020182a723c */ /* 0x002fe20000000828 */
[----:B------:R-:W-:-:S07]  /*1a40*/  IMAD.U32 R32, R58, 0x2, R81 ;  /* 0x000000023a207824 */ /* 0x000fce00078e0051 */
[C---:B------:R-:W-:Y:S01]  /*1a50*/  HMMA.16816.F16 R40, R24.reuse, R34, R14 ;  /* 0x000000221828723c */ /* 0x040fe2000000080e */
[----:B------:R-:W-:Y:S07]  /*1a60*/  LDSM.16.MT88.4 R32, [R32] ;  /* 0x000000002020783b */ /* 0x000fee0000004200 */
[C---:B--2---:R-:W-:Y:S08]  /*1a70*/  HMMA.16816.F16 R44, R24.reuse, R28, R44 ;  /* 0x0000001c182c723c */ /* 0x044ff0000000082c */
[----:B------:R-:W-:Y:S01]  /*1a80*/  HMMA.16816.F16 R14, R24, R30, R46 ;  /* 0x0000001e180e723c */ /* 0x000fe2000000082e */
[----:B------:R-:W-:Y:S01]  /*1a90*/  VIADD R25, R67, 0x1e20 ;  /* 0x00001e2043197836 */ /* 0x000fe20000000000 */
[----:B------:R-:W-:-:S04]  /*1aa0*/  LEA R24, R59, R84, 0x1 ;  /* 0x000000543b187211 */ /* 0x000fc800078e08ff */
[----:B------:R-:W-:Y:S02]  /*1ab0*/  LEA R28, R58, R25, 0x1 ;  /* 0x000000193a1c7211 */ /* 0x000fe400078e08ff */
[----:B------:R-:W1:Y:S04]  /*1ac0*/  LDSM.16.M88.4 R24, [R24] ;  /* 0x000000001818783b */ /* 0x000e680000000200 */
[----:B------:R-:W2:Y:S01]  /*1ad0*/  LDSM.16.MT88.4 R28, [R28] ;  /* 0x000000001c1c783b */ /* 0x000ea20000004200 */
[----:B0-----:R-:W-:Y:S01]  /*1ae0*/  HMMA.16816.F16 R50, R20, R16, R42 ;  /* 0x000000101432723c */ /* 0x001fe2000000082a */
[----:B------:R-:W-:Y:S02]  /*1af0*/  VIADD R17, R67, 0x2300 ;  /* 0x0000230043117836 */ /* 0x000fe40000000000 */
[----:B------:R-:W-:-:S05]  /*1b00*/  IMAD.U32 R16, R59, 0x2, R82 ;  /* 0x000000023b107824 */ /* 0x000fca00078e0052 */
[----:B------:R-:W-:Y:S01]  /*1b10*/  HMMA.16816.F16 R52, R20, R18, R40 ;  /* 0x000000121434723c */ /* 0x000fe20000000828 */
[----:B------:R-:W-:Y:S02]  /*1b20*/  IADD3 R19, PT, PT, R67, 0x2320, RZ ;  /* 0x0000232043137810 */ /* 0x000fe40007ffe0ff */
[----:B------:R-:W-:-:S03]  /*1b30*/  LEA R56, R58, R17, 0x1 ;  /* 0x000000113a387211 */ /* 0x000fc600078e08ff */
[----:B------:R-:W-:Y:S02]  /*1b40*/  IMAD.U32 R58, R58, 0x2, R19 ;  /* 0x000000023a3a7824 */ /* 0x000fe400078e0013 */
[C---:B---3--:R-:W-:Y:S01]  /*1b50*/  HMMA.16816.F16 R36, R20.reuse, R36, R44 ;  /* 0x000000241424723c */ /* 0x048fe2000000082c */
[----:B------:R-:W-:Y:S04]  /*1b60*/  LDSM.16.M88.4 R16, [R16] ;  /* 0x000000001010783b */ /* 0x000fe80000000200 */
[----:B------:R-:W0:Y:S03]  /*1b70*/  LDSM.16.MT88.4 R40, [R56] ;  /* 0x000000003828783b */ /* 0x000e260000004200 */
[----:B------:R-:W-:Y:S01]  /*1b80*/  HMMA.16816.F16 R14, R20, R38, R14 ;  /* 0x00000026140e723c */ /* 0x000fe2000000080e */
[----:B------:R-:W3:Y:S07]  /*1b90*/  LDSM.16.MT88.4 R44, [R58] ;  /* 0x000000003a2c783b */ /* 0x000eee0000004200 */
[C---:B-1----:R-:W-:Y:S08]  /*1ba0*/  HMMA.16816.F16 R20, R24.reuse, R32, R50 ;  /* 0x000000201814723c */ /* 0x042ff00000000832 */
[C---:B------:R-:W-:Y:S08]  /*1bb0*/  HMMA.16816.F16 R34, R24.reuse, R34, R52 ;  /* 0x000000221822723c */ /* 0x040ff00000000834 */
[C---:B--2---:R-:W-:Y:S08]  /*1bc0*/  HMMA.16816.F16 R28, R24.reuse, R28, R36 ;  /* 0x0000001c181c723c */ /* 0x044ff00000000824 */
[----:B------:R-:W-:Y:S08]  /*1bd0*/  HMMA.16816.F16 R14, R24, R30, R14 ;  /* 0x0000001e180e723c */ /* 0x000ff0000000080e */
[C---:B0-----:R-:W-:Y:S08]  /*1be0*/  HMMA.16816.F16 R20, R16.reuse, R40, R20 ;  /* 0x000000281014723c */ /* 0x041ff00000000814 */
        /* <DEDUP_REMOVED lines=37> */
.L_x_2:
        /* <DEDUP_REMOVED lines=16> */
.L_x_3:
[----:B0-----:R-:W2:Y:S04]  /*1f40*/  LDG.E.CONSTANT R14, desc[UR4][R120.64+0x7c00] ;  /* 0x007c0004780e7981 */ /* 0x001ea8000c1e9900 */
[----:B------:R-:W3:Y:S04]  /*1f50*/  LDG.E.CONSTANT R15, desc[UR4][R120.64+0x7e00] ;  /* 0x007e0004780f7981 */ /* 0x000ee8000c1e9900 */
        /* <DEDUP_REMOVED lines=9> */
[----:B-----5:R-:W-:Y:S04]  /*1ff0*/  STS [R55+0x47e0], R56 ;  /* 0x0047e03837007388 */ /* 0x020fe80000000800 */
        /* <DEDUP_REMOVED lines=13> */
[----:B------:R-:W-:Y:S01]  /*20d0*/  STS [R55+0x65a0], R5 ;  /* 0x0065a00537007388 */ /* 0x000fe20000000800 */
[----:B------:R-:W-:-:S02]  /*20e0*/  IMAD R126, R48, 0x28, R49 ;  /* 0x00000028307e7824 */ /* 0x000fc400078e0231 */
[----:B------:R-:W-:Y:S01]  /*20f0*/  IMAD R103, R48, 0x88, R49 ;  /* 0x0000008830677824 */ /* 0x000fe200078e0231 */
[----:B------:R-:W-:Y:S01]  /*2100*/  IADD3 R122, PT, PT, R101, 0x2820, RZ ;  /* 0x00002820657a7810 */ /* 0x000fe20007ffe0ff */
[----:B------:R-:W4:Y:S01]  /*2110*/  LDG.E.CONSTANT R52, desc[UR4][R120.64+0xb600] ;  /* 0x00b6000478347981 */ /* 0x000f22000c1e9900 */
[C---:B------:R-:W-:Y:S01]  /*2120*/  LEA R123, R126.reuse, R67, 0x1 ;  /* 0x000000437e7b7211 */ /* 0x040fe200078e08ff */
[C---:B------:R-:W-:Y:S01]  /*2130*/  IMAD.U32 R124, R103.reuse, 0x2, R124 ;  /* 0x00000002677c7824 */ /* 0x040fe200078e007c */
[----:B------:R-:W-:Y:S01]  /*2140*/  LEA R122, R103, R122, 0x1 ;  /* 0x0000007a677a7211 */ /* 0x000fe200078e08ff */
[----:B------:R-:W4:Y:S01]  /*2150*/  LDG.E.CONSTANT R115, desc[UR4][R120.64+0x400] ;  /* 0x0004000478737981 */ /* 0x000f22000c1e9900 */
[----:B------:R-:W-:Y:S01]  /*2160*/  IADD3 R116, PT, PT, R101, 0x2860, RZ ;  /* 0x0000286065747810 */ /* 0x000fe20007ffe0ff */
[C---:B------:R-:W-:Y:S01]  /*2170*/  VIADD R81, R67.reuse, 0xf20 ;  /* 0x00000f2043517836 */ /* 0x040fe20000000000 */
[----:B------:R-:W-:Y:S01]  /*2180*/  IADD3 R89, PT, PT, R67, 0x1400, RZ ;  /* 0x0000140043597810 */ /* 0x000fe20007ffe0ff */
[----:B------:R-:W-:Y:S01]  /*2190*/  VIADD R90, R101, 0x2880 ;  /* 0x00002880655a7836 */ /* 0x000fe20000000000 */
[----:B------:R-:W-:Y:S01]  /*21a0*/  LEA R116, R103, R116, 0x1 ;  /* 0x0000007467747211 */ /* 0x000fe200078e08ff */
[----:B------:R-:W-:Y:S01]  /*21b0*/  VIADD R96, R101, 0x28a0 ;  /* 0x000028a065607836 */ /* 0x000fe20000000000 */
[C---:B------:R-:W-:Y:S01]  /*21c0*/  LEA R81, R126.reuse, R81, 0x1 ;  /* 0x000000517e517211 */ /* 0x040fe200078e08ff */
[----:B------:R-:W-:Y:S01]  /*21d0*/  IMAD.U32 R89, R126, 0x2, R89 ;  /* 0x000000027e597824 */ /* 0x000fe200078e0059 */
[----:B------:R-:W-:Y:S01]  /*21e0*/  LEA R90, R103, R90, 0x1 ;  /* 0x0000005a675a7211 */ /* 0x000fe200078e08ff */
[----:B------:R-:W4:Y:S01]  /*21f0*/  LDG.E.CONSTANT R114, desc[UR4][R120.64+0x600] ;  /* 0x0006000478727981 */ /* 0x000f22000c1e9900 */
[----:B------:R-:W-:Y:S01]  /*2200*/  IADD3 R91, PT, PT, R67, 0x1900, RZ ;  /* 0x00001900435b7810 */ /* 0x000fe20007ffe0ff */
[----:B------:R-:W-:-:S02]  /*2210*/  IMAD.U32 R96, R103, 0x2, R96 ;  /* 0x0000000267607824 */ /* 0x000fc400078e0060 */
[----:B------:R-:W-:Y:S01]  /*2220*/  VIADD R97, R67, 0x1920 ;  /* 0x0000192043617836 */ /* 0x000fe20000000000 */
[----:B------:R-:W-:Y:S01]  /*2230*/  LEA R91, R126, R91, 0x1 ;  /* 0x0000005b7e5b7211 */ /* 0x000fe200078e08ff */
[----:B------:R-:W-:Y:S01]  /*2240*/  VIADD R100, R101, 0x28c0 ;  /* 0x000028c065647836 */ /* 0x000fe20000000000 */
[C---:B------:R-:W-:Y:S01]  /*2250*/  IADD3 R99, PT, PT, R67.reuse, 0x1e00, RZ ;  /* 0x00001e0043637810 */ /* 0x040fe20007ffe0ff */
        /* <DEDUP_REMOVED lines=44> */
[----:B--2---:R-:W-:Y:S04]  /*2520*/  STS [R55+0x67c0], R14 ;  /* 0x0067c00e37007388 */ /* 0x004fe80000000800 */
[----:B---3--:R-:W-:Y:S04]  /*2530*/  STS [R55+0x69e0], R15 ;  /* 0x0069e00f37007388 */ /* 0x008fe80000000800 */
[----:B----4-:R-:W-:Y:S04]  /*2540*/  STS.64 [R54], R26 ;  /* 0x0000001a36007388 */ /* 0x010fe80000000a00 */
[----:B------:R-:W-:Y:S04]  /*2550*/  STS.64 [R54+0x500], R28 ;  /* 0x0005001c36007388 */ /* 0x000fe80000000a00 */
[----:B------:R-:W-:Y:S04]  /*2560*/  STS.64 [R54+0xa00], R30 ;  /* 0x000a001e36007388 */ /* 0x000fe80000000a00 */
[----:B------:R-:W-:Y:S04]  /*2570*/  STS.64 [R54+0xf00], R32 ;  /* 0x000f002036007388 */ /* 0x000fe80000000a00 */
[----:B------:R-:W-:Y:S04]  /*2580*/  STS.64 [R54+0x1400], R24 ;  /* 0x0014001836007388 */ /* 0x000fe80000000a00 */
[----:B------:R0:W-:Y:S04]  /*2590*/  STS.64 [R54+0x1900], R22 ;  /* 0x0019001636007388 */ /* 0x0001e80000000a00 */
[----:B------:R2:W-:Y:S04]  /*25a0*/  STS.64 [R54+0x1e00], R18 ;  /* 0x001e001236007388 */ /* 0x0005e80000000a00 */
[----:B------:R-:W-:Y:S01]  /*25b0*/  STS.64 [R54+0x2300], R16 ;  /* 0x0023001036007388 */ /* 0x000fe20000000a00 */
[----:B------:R-:W-:Y:S01]  /*25c0*/  BAR.SYNC.DEFER_BLOCKING 0x0 ;  /* 0x0000000000007b1d */ /* 0x000fe20000010000 */
[----:B0-----:R-:W-:-:S05]  /*25d0*/  VIADD R23, R67, 0x20 ;  /* 0x0000002043177836 */ /* 0x001fca0000000000 */
[C---:B------:R-:W-:Y:S01]  /*25e0*/  LEA R36, R126.reuse, R23, 0x1 ;  /* 0x000000177e247211 */ /* 0x040fe200078e08ff */
[----:B--2---:R-:W-:Y:S01]  /*25f0*/  VIADD R19, R67, 0x500 ;  /* 0x0000050043137836 */ /* 0x004fe20000000000 */
[----:B------:R-:W2:Y:S04]  /*2600*/  LDG.E.CONSTANT R56, desc[UR4][R120.64+0x2c00] ;  /* 0x002c000478387981 */ /* 0x000ea8000c1e9900 */
[----:B------:R-:W3:Y:S04]  /*2610*/  LDG.E.CONSTANT R160, desc[UR4][R120.64+0xe000] ;  /* 0x00e0000478a07981 */ /* 0x000ee8000c1e9900 */
[----:B------:R-:W4:Y:S04]  /*2620*/  LDG.E.CONSTANT R158, desc[UR4][R120.64+0xe200] ;  /* 0x00e20004789e7981 */ /* 0x000f28000c1e9900 */
[----:B------:R-:W4:Y:S04]  /*2630*/  LDG.E.CONSTANT R156, desc[UR4][R120.64+0xe800] ;  /* 0x00e80004789c7981 */ /* 0x000f28000c1e9900 */
[----:B------:R-:W-:Y:S04]  /*2640*/  LDSM.16.M88.4 R24, [R124] ;  /* 0x000000007c18783b */ /* 0x000fe80000000200 */
[----:B------:R-:W0:Y:S04]  /*2650*/  LDSM.16.MT88.4 R28, [R123] ;  /* 0x000000007b1c783b */ /* 0x000e280000004200 */
[----:B------:R-:W1:Y:S01]  /*2660*/  LDSM.16.MT88.4 R36, [R36] ;  /* 0x000000002424783b */ /* 0x000e620000004200 */
[----:B------:R-:W-:-:S03]  /*2670*/  IMAD.U32 R32, R126, 0x2, R19 ;  /* 0x000000027e207824 */ /* 0x000fc600078e0013 */
[----:B------:R-:W-:Y:S04]  /*2680*/  LDSM.16.M88.4 R16, [R122] ;  /* 0x000000007a10783b */ /* 0x000fe80000000200 */
[----:B------:R-:W1:Y:S01]  /*2690*/  LDSM.16.MT88.4 R32, [R32] ;  /* 0x000000002020783b */ /* 0x000e620000004200 */
[----:B------:R-:W-:-:S03]  /*26a0*/  VIADD R23, R67, 0x520 ;  /* 0x0000052043177836 */ /* 0x000fc60000000000 */
[----:B------:R-:W4:Y:S02]  /*26b0*/  LDG.E.CONSTANT R154, desc[UR4][R120.64+0xea00] ;  /* 0x00ea0004789a7981 */ /* 0x000f24000c1e9900 */
[----:B------:R-:W-:Y:S02]  /*26c0*/  LEA R23, R126, R23, 0x1 ;  /* 0x000000177e177211 */ /* 0x000fe400078e08ff */
[----:B------:R-:W4:Y:S04]  /*26d0*/  LDG.E.CONSTANT R152, desc[UR4][R120.64+0xf000] ;  /* 0x00f0000478987981 */ /* 0x000f28000c1e9900 */
[----:B------:R-:W4:Y:S04]  /*26e0*/  LDG.E.CONSTANT R150, desc[UR4][R120.64+0xf200] ;  /* 0x00f2000478967981 */ /* 0x000f28000c1e9900 */
[----:B------:R-:W4:Y:S04]  /*26f0*/  LDG.E.CONSTANT R148, desc[UR4][R120.64+0xf800] ;  /* 0x00f8000478947981 */ /* 0x000f28000c1e9900 */
[----:B------:R-:W4:Y:S01]  /*2700*/  LDG.E.CONSTANT R162, desc[UR4][R120.64+0xfa00] ;  /* 0x00fa000478a27981 */ /* 0x000f22000c1e9900 */
[C---:B0-----:R-:W-:Y:S03]  /*2710*/  HMMA.16816.F16 R28, R24.reuse, R28, R20 ;  /* 0x0000001c181c723c */ /* 0x041fe60000000814 */
[----:B------:R-:W0:Y:S05]  /*2720*/  LDSM.16.MT88.4 R20, [R23] ;  /* 0x000000001714783b */ /* 0x000e2a0000004200 */
[C---:B------:R-:W-:Y:S08]  /*2730*/  HMMA.16816.F16 R48, R24.reuse, R30, R42 ;  /* 0x0000001e1830723c */ /* 0x040ff0000000082a */
[C---:B-1----:R-:W-:Y:S01]  /*2740*/  HMMA.16816.F16 R36, R24.reuse, R36, R40 ;  /* 0x000000241824723c */ /* 0x042fe20000000828 */
[----:B------:R-:W-:Y:S07]  /*2750*/  LDSM.16.M88.4 R40, [R116] ;  /* 0x000000007428783b */ /* 0x000fee0000000200 */
[----:B------:R-:W-:Y:S01]  /*2760*/  HMMA.16816.F16 R50, R24, R38, R46 ;  /* 0x000000261832723c */ /* 0x000fe2000000082e */
[----:B------:R-:W-:Y:S01]  /*2770*/  VIADD R25, R67, 0xa00 ;  /* 0x00000a0043197836 */ /* 0x000fe20000000000 */
[----:B------:R-:W-:-:S03]  /*2780*/  IADD3 R24, PT, PT, R101, 0x2840, RZ ;  /* 0x0000284065187810 */ /* 0x000fc60007ffe0ff */
[----:B------:R-:W-:Y:S01]  /*2790*/  IMAD.U32 R25, R126, 0x2, R25 ;  /* 0x000000027e197824 */ /* 0x000fe200078e0019 */
[----:B------:R-:W-:Y:S02]  /*27a0*/  LEA R117, R103, R24, 0x1 ;  /* 0x0000001867757211 */ /* 0x000fe400078e08ff */
[----:B------:R-:W-:Y:S03]  /*27b0*/  HMMA.16816.F16 R46, R16, R32, R28 ;  /* 0x00000020102e723c */ /* 0x000fe6000000081c */
[----:B------:R-:W-:Y:S01]  /*27c0*/  LDSM.16.MT88.4 R24, [R25] ;  /* 0x000000001918783b */ /* 0x000fe20000004200 */
[----:B------:R-:W-:-:S03]  /*27d0*/  VIADD R33, R67, 0xa20 ;  /* 0x00000a2043217836 */ /* 0x000fc60000000000 */
[----:B------:R-:W1:Y:S01]  /*27e0*/  LDSM.16.M88.4 R28, [R117] ;  /* 0x00000000751c783b */ /* 0x000e620000000200 */
[----:B------:R-:W-:Y:S01]  /*27f0*/  HMMA.16816.F16 R48, R16, R34, R48 ;  /* 0x000000221030723c */ /* 0x000fe20000000830 */
[----:B------:R-:W-:Y:S01]  /*2800*/  VIADD R35, R67, 0xf00 ;  /* 0x00000f0043237836 */ /* 0x000fe20000000000 */
[----:B------:R-:W-:-:S03]  /*2810*/  LEA R34, R126, R33, 0x1 ;  /* 0x000000217e227211 */ /* 0x000fc600078e08ff */
[----:B------:R-:W-:-:S03]  /*2820*/  IMAD.U32 R38, R126, 0x2, R35 ;  /* 0x000000027e267824 */ /* 0x000fc600078e0023 */
[----:B------:R-:W1:Y:S01]  /*2830*/  LDSM.16.MT88.4 R32, [R34] ;  /* 0x000000002220783b */ /* 0x000e620000004200 */
[C---:B0-----:R-:W-:Y:S03]  /*2840*/  HMMA.16816.F16 R20, R16.reuse, R20, R36 ;  /* 0x000000141014723c */ /* 0x041fe60000000824 */
[----:B------:R-:W0:Y:S05]  /*2850*/  LDSM.16.MT88.4 R36, [R38] ;  /* 0x000000002624783b */ /* 0x000e2a0000004200 */
[----:B------:R-:W-:Y:S01]  /*2860*/  HMMA.16816.F16 R22, R16, R22, R50 ;  /* 0x000000161016723c */ /* 0x000fe20000000832 */
[----:B------:R-:W0:Y:S07]  /*2870*/  LDSM.16.MT88.4 R16, [R81] ;  /* 0x000000005110783b */ /* 0x000e2e0000004200 */
[C---:B-1----:R-:W-:Y:S08]  /*2880*/  HMMA.16816.F16 R24, R28.reuse, R24, R46 ;  /* 0x000000181c18723c */ /* 0x042ff0000000082e */
[----:B------:R-:W-:Y:S01]  /*2890*/  HMMA.16816.F16 R32, R28, R32, R20 ;  /* 0x000000201c20723c */ /* 0x000fe20000000814 */
[----:B------:R-:W-:-:S05]  /*28a0*/  VIADD R21, R67, 0x1420 ;  /* 0x0000142043157836 */ /* 0x000fca0000000000 */
[C---:B------:R-:W-:Y:S02]  /*28b0*/  LEA R88, R126.reuse, R21, 0x1 ;  /* 0x000000157e587211 */ /* 0x040fe400078e08ff */
[C---:B------:R-:W-:Y:S08]  /*28c0*/  HMMA.16816.F16 R46, R28.reuse, R26, R48 ;  /* 0x0000001a1c2e723c */ /* 0x040ff00000000830 */
[----:B------:R-:W-:Y:S01]  /*28d0*/  HMMA.16816.F16 R34, R28, R34, R22 ;  /* 0x000000221c22723c */ /* 0x000fe20000000816 */
[----:B------:R-:W-:Y:S04]  /*28e0*/  LDSM.16.MT88.4 R20, [R89] ;  /* 0x000000005914783b */ /* 0x000fe80000004200 */
[----:B------:R-:W-:Y:S03]  /*28f0*/  LDSM.16.MT88.4 R28, [R88] ;  /* 0x00000000581c783b */ /* 0x000fe60000004200 */
[C---:B0-----:R-:W-:Y:S01]  /*2900*/  HMMA.16816.F16 R36, R40.reuse, R36, R24 ;  /* 0x000000242824723c */ /* 0x041fe20000000818 */
[----:B------:R-:W0:Y:S07]  /*2910*/  LDSM.16.M88.4 R24, [R90] ;  /* 0x000000005a18783b */ /* 0x000e2e0000000200 */
[C---:B------:R-:W-:Y:S08]  /*2920*/  HMMA.16816.F16 R38, R40.reuse, R38, R46 ;  /* 0x000000262826723c */ /* 0x040ff0000000082e */
[C---:B------:R-:W-:Y:S08]  /*2930*/  HMMA.16816.F16 R46, R40.reuse, R16, R32 ;  /* 0x00000010282e723c */ /* 0x040ff00000000820 */
[----:B------:R-:W-:Y:S01]  /*2940*/  HMMA.16816.F16 R48, R40, R18, R34 ;  /* 0x000000122830723c */ /* 0x000fe20000000822 */
[----:B------:R-:W-:Y:S04]  /*2950*/  LDSM.16.M88.4 R16, [R96] ;  /* 0x000000006010783b */ /* 0x000fe80000000200 */
[----:B------:R-:W1:Y:S01]  /*2960*/  LDSM.16.MT88.4 R32, [R91] ;  /* 0x000000005b20783b */ /* 0x000e620000004200 */
[----:B------:R-:W-:-:S02]  /*2970*/  LEA R97, R126, R97, 0x1 ;  /* 0x000000617e617211 */ /* 0x000fc400078e08ff */
[C---:B0-----:R-:W-:Y:S08]  /*2980*/  HMMA.16816.F16 R40, R24.reuse, R20, R36 ;  /* 0x000000141828723c */ /* 0x041ff00000000824 */
[----:B------:R-:W-:Y:S01]  /*2990*/  HMMA.16816.F16 R42, R24, R22, R38 ;  /* 0x00000016182a723c */ /* 0x000fe20000000826 */
[----:B------:R-:W0:Y:S01]  /*29a0*/  LDSM.16.MT88.4 R20, [R97] ;  /* 0x000000006114783b */ /* 0x000e220000004200 */
[----:B------:R-:W-:-:S06]  /*29b0*/  LEA R100, R103, R100, 0x1 ;  /* 0x0000006467647211 */ /* 0x000fcc00078e08ff */
[C---:B------:R-:W-:Y:S08]  /*29c0*/  HMMA.16816.F16 R36, R24.reuse, R28, R46 ;  /* 0x0000001c1824723c */ /* 0x040ff0000000082e */
[----:B------:R-:W-:Y:S01]  /*29d0*/  HMMA.16816.F16 R38, R24, R30, R48 ;  /* 0x0000001e1826723c */ /* 0x000fe20000000830 */
[----:B------:R-:W-:Y:S02]  /*29e0*/  VIADD R25, R67, 0x1e20 ;  /* 0x00001e2043197836 */ /* 0x000fe40000000000 */
[C---:B------:R-:W-:Y:S01]  /*29f0*/  IMAD.U32 R99, R126.reuse, 0x2, R99 ;  /* 0x000000027e637824 */ /* 0x040fe200078e0063 */
[----:B------:R-:W-:Y:S01]  /*2a00*/  MOV R51, R45 ;  /* 0x0000002d00337202 */ /* 0x000fe20000000f00 */
[----:B------:R-:W-:Y:S01]  /*2a10*/  IMAD.MOV.U32 R50, RZ, RZ, R44 ;  /* 0x000000ffff327224 */ /* 0x000fe200078e002c */
[----:B------:R-:W-:Y:S01]  /*2a20*/  LEA R98, R126, R25, 0x1 ;  /* 0x000000197e627211 */ /* 0x000fe200078e08ff */
[----:B------:R-:W3:Y:S01]  /*2a30*/  LDG.E.64.CONSTANT R48, desc[UR4][R118.64+0x1a400] ;  /* 0x01a4000476307981 */ /* 0x000ee2000c1e9b00 */
[C---:B-1----:R-:W-:Y:S03]  /*2a40*/  HMMA.16816.F16 R40, R16.reuse, R32, R40 ;  /* 0x000000201028723c */ /* 0x042fe60000000828 */
[----:B------:R-:W-:Y:S04]  /*2a50*/  LDSM.16.M88.4 R24, [R100] ;  /* 0x000000006418783b */ /* 0x000fe80000000200 */
[----:B------:R-:W1:Y:S01]  /*2a60*/  LDSM.16.MT88.4 R28, [R99] ;  /* 0x00000000631c783b */ /* 0x000e620000004200 */
[C---:B------:R-:W-:Y:S03]  /*2a70*/  HMMA.16816.F16 R42, R16.reuse, R34, R42 ;  /* 0x00000022102a723c */ /* 0x040fe6000000082a */
[----:B------:R-:W2:Y:S04]  /*2a80*/  LDSM.16.MT88.4 R32, [R98] ;  /* 0x000000006220783b */ /* 0x000ea80000004200 */
[----:B------:R-:W4:Y:S01]  /*2a90*/  LDG.E.64.CONSTANT R44, desc[UR4][R118.64+0x1c000] ;  /* 0x01c00004762c7981 */ /* 0x000f22000c1e9b00 */
[C---:B0-----:R-:W-:Y:S03]  /*2aa0*/  HMMA.16816.F16 R22, R16.reuse, R22, R38 ;  /* 0x000000161016723c */ /* 0x041fe60000000826 */
[----:B------:R-:W4:Y:S05]  /*2ab0*/  LDG.E.64.CONSTANT R38, desc[UR4][R118.64+0x1c400] ;  /* 0x01c4000476267981 */ /* 0x000f2a000c1e9b00 */
[----:B------:R-:W-:Y:S08]  /*2ac0*/  HMMA.16816.F16 R20, R16, R20, R36 ;  /* 0x000000141014723c */ /* 0x000ff00000000824 */
[C---:B-1----:R-:W-:Y:S01]  /*2ad0*/  HMMA.16816.F16 R36, R24.reuse, R28, R40 ;  /* 0x0000001c1824723c */ /* 0x042fe20000000828 */
[----:B------:R-:W4:Y:S07]  /*2ae0*/  LDG.E.64.CONSTANT R28, desc[UR4][R118.64+0x18400] ;  /* 0x01840004761c7981 */ /* 0x000f2e000c1e9b00 */
[C---:B--2---:R-:W-:Y:S01]  /*2af0*/  HMMA.16816.F16 R46, R24.reuse, R34, R22 ;  /* 0x00000022182e723c */ /* 0x044fe20000000816 */
[----:B------:R-:W2:Y:S07]  /*2b00*/  LDG.E.64.CONSTANT R34, desc[UR4][R118.64+0x1e000] ;  /* 0x01e0000476227981 */ /* 0x000eae000c1e9b00 */
[C---:B------:R-:W-:Y:S01]  /*2b10*/  HMMA.16816.F16 R40, R24.reuse, R30, R42 ;  /* 0x0000001e1828723c */ /* 0x040fe2000000082a */
[----:B------:R-:W2:Y:S07]  /*2b20*/  LDG.E.64.CONSTANT R30, desc[UR4][R118.64+0x1a000] ;  /* 0x01a00004761e7981 */ /* 0x000eae000c1e9b00 */
[----:B------:R-:W-:Y:S01]  /*2b30*/  HMMA.16816.F16 R42, R24, R32, R20 ;  /* 0x00000020182a723c */ /* 0x000fe20000000814 */
[----:B------:R-:W2:Y:S01]  /*2b40*/  LDG.E.64.CONSTANT R32, desc[UR4][R118.64+0x1e400] ;  /* 0x01e4000476207981 */ /* 0x000ea2000c1e9b00 */
[----:B------:R-:W-:Y:S01]  /*2b50*/  VIADD R16, R101, 0x28e0 ;  /* 0x000028e065107836 */ /* 0x000fe20000000000 */
[C---:B------:R-:W-:Y:S01]  /*2b60*/  IADD3 R17, PT, PT, R67.reuse, 0x2300, RZ ;  /* 0x0000230043117810 */ /* 0x040fe20007ffe0ff */
[----:B------:R-:W-:-:S03]  /*2b70*/  VIADD R101, R67, 0x2320 ;  /* 0x0000232043657836 */ /* 0x000fc60000000000 */
[----:B------:R-:W-:Y:S01]  /*2b80*/  LEA R103, R103, R16, 0x1 ;  /* 0x0000001067677211 */ /* 0x000fe200078e08ff */
[C---:B------:R-:W-:Y:S01]  /*2b90*/  IMAD.U32 R102, R126.reuse, 0x2, R17 ;  /* 0x000000027e667824 */ /* 0x040fe200078e0011 */
[----:B------:R-:W-:Y:S02]  /*2ba0*/  LEA R101, R126, R101, 0x1 ;  /* 0x000000657e657211 */ /* 0x000fe400078e08ff */
[----:B------:R-:W2:Y:S04]  /*2bb0*/  LDG.E.CONSTANT R126, desc[UR4][R120.64+0x1000] ;  /* 0x00100004787e7981 */ /* 0x000ea8000c1e9900 */
[----:B------:R-:W-:Y:S04]  /*2bc0*/  LDSM.16.M88.4 R20, [R103] ;  /* 0x000000006714783b */ /* 0x000fe80000000200 */
[----:B------:R-:W0:Y:S04]  /*2bd0*/  LDSM.16.MT88.4 R16, [R102] ;  /* 0x000000006610783b */ /* 0x000e280000004200 */
[----:B------:R-:W1:Y:S01]  /*2be0*/  LDSM.16.MT88.4 R24, [R101] ;  /* 0x000000006518783b */ /* 0x000e620000004200 */
[----:B------:R-:W-:Y:S06]  /*2bf0*/  BAR.SYNC.DEFER_BLOCKING 0x0 ;  /* 0x0000000000007b1d */ /* 0x000fec0000010000 */
[----:B------:R-:W-:Y:S04]  /*2c00*/  STS [R55+0x2800], RZ ;  /* 0x002800ff37007388 */ /* 0x000fe80000000800 */
[----:B------:R-:W-:Y:S04]  /*2c10*/  STS [R55+0x2a20], RZ ;  /* 0x002a20ff37007388 */ /* 0x000fe80000000800 */
[----:B------:R-:W-:Y:S04]  /*2c20*/  STS [R55+0x4a00], RZ ;  /* 0x004a00ff37007388 */ /* 0x000fe80000000800 */
[----:B------:R-:W-:Y:S04]  /*2c30*/  STS [R55+0x4c20], RZ ;  /* 0x004c20ff37007388 */ /* 0x000fe80000000800 */
        /* <DEDUP_REMOVED lines=27> */
[----:B------:R1:W-:Y:S04]  /*2df0*/  STS [R55+0x67c0], R53 ;  /* 0x0067c03537007388 */ /* 0x0003e80000000800 */
[----:B------:R1:W-:Y:S01]  /*2e00*/  STS.64 [R54], R50 ;  /* 0x0000003236007388 */ /* 0x0003e20000000a00 */
[C---:B0-----:R-:W-:Y:S03]  /*2e10*/  HMMA.16816.F16 R16, R20.reuse, R16, R36 ;  /* 0x000000101410723c */ /* 0x041fe60000000824 */
[----:B-1----:R-:W2:Y:S05]  /*2e20*/  LDG.E.CONSTANT R55, desc[UR4][R120.64+0x2000] ;  /* 0x0020000478377981 */ /* 0x002eaa000c1e9900 */
[----:B------:R-:W-:Y:S01]  /*2e30*/  HMMA.16816.F16 R18, R20, R18, R40 ;  /* 0x000000121412723c */ /* 0x000fe20000000828 */
[----:B------:R-:W2:Y:S04]  /*2e40*/  LDG.E.CONSTANT R50, desc[UR4][R120.64] ;  /* 0x0000000478327981 */ /* 0x000ea8000c1e9900 */
[----:B------:R-:W2:Y:S04]  /*2e50*/  LDG.E.CONSTANT R51, desc[UR4][R120.64+0x2800] ;  /* 0x0028000478337981 */ /* 0x000ea8000c1e9900 */
[----:B---3--:R-:W-:Y:S04]  /*2e60*/  STS.64 [R54+0xf00], R48 ;  /* 0x000f003036007388 */ /* 0x008fe80000000a00 */
[----:B----4-:R2:W-:Y:S04]  /*2e70*/  STS.64 [R54+0x1900], R38 ;  /* 0x0019002636007388 */ /* 0x0105e80000000a00 */
[----:B------:R-:W-:Y:S01]  /*2e80*/  STS.64 [R54+0x1400], R44 ;  /* 0x0014002c36007388 */ /* 0x000fe20000000a00 */
[----:B--2---:R-:W-:Y:S01]  /*2e90*/  IMAD.MOV.U32 R38, RZ, RZ, R34 ;  /* 0x000000ffff267224 */ /* 0x004fe200078e0022 */
[----:B------:R-:W-:-:S05]  /*2ea0*/  MOV R39, R35 ;  /* 0x0000002300277202 */ /* 0x000fca0000000f00 */
[----:B------:R0:W-:Y:S04]  /*2eb0*/  STS.64 [R54+0x1e00], R38 ;  /* 0x001e002636007388 */ /* 0x0001e80000000a00 */
[----:B------:R-:W-:Y:S01]  /*2ec0*/  STS.64 [R54+0x500], R28 ;  /* 0x0005001c36007388 */ /* 0x000fe20000000a00 */
[----:B0-----:R-:W-:Y:S01]  /*2ed0*/  IMAD.MOV.U32 R38, RZ, RZ, R32 ;  /* 0x000000ffff267224 */ /* 0x001fe200078e0020 */
[----:B------:R-:W-:Y:S02]  /*2ee0*/  MOV R39, R33 ;  /* 0x0000002100277202 */ /* 0x000fe40000000f00 */
[----:B------:R-:W-:Y:S04]  /*2ef0*/  STS.64 [R54+0xa00], R30 ;  /* 0x000a001e36007388 */ /* 0x000fe80000000a00 */
[----:B------:R0:W-:Y:S01]  /*2f00*/  STS.64 [R54+0x2300], R38 ;  /* 0x0023002636007388 */ /* 0x0001e20000000a00 */
[----:B------:R-:W-:Y:S01]  /*2f10*/  BAR.SYNC.DEFER_BLOCKING 0x0 ;  /* 0x0000000000007b1d */ /* 0x000fe20000010000 */
[----:B------:R-:W-:-:S02]  /*2f20*/  SHF.R.U32.HI R48, RZ, 0x3, R2 ;  /* 0x00000003ff307819 */ /* 0x000fc40000011602 */
[----:B------:R-:W-:-:S03]  /*2f30*/  LOP3.LUT R44, R2, 0x7, RZ, 0xc0, !PT ;  /* 0x00000007022c7812 */ /* 0x000fc600078ec0ff */
[----:B------:R-:W-:Y:S01]  /*2f40*/  IMAD.SHL.U32 R49, R48, 0x8, RZ ;  /* 0x0000000830317824 */ /* 0x000fe200078e00ff */
[----:B------:R-:W-:Y:S01]  /*2f50*/  SHF.R.U32.HI R45, RZ, 0x4, R2 ;  /* 0x00000004ff2d7819 */ /* 0x000fe20000011602 */
[----:B0-----:R-:W-:Y:S01]  /*2f60*/  VIADD R39, R67, 0x20 ;  /* 0x0000002043277836 */ /* 0x001fe20000000000 */
[----:B------:R-:W-:Y:S01]  /*2f70*/  HMMA.16816.F16 R42, R20, R24, R42 ;  /* 0x00000018142a723c */ /* 0x000fe2000000082a */
[----:B------:R-:W2:Y:S04]  /*2f80*/  LDG.E.CONSTANT R54, desc[UR4][R120.64+0x2200] ;  /* 0x0022000478367981 */ /* 0x000ea8000c1e9900 */
[----:B------:R-:W-:Y:S04]  /*2f90*/  LDSM.16.M88.4 R28, [R124] ;  /* 0x000000007c1c783b */ /* 0x000fe80000000200 */
[----:B------:R0:W1:Y:S01]  /*2fa0*/  LDSM.16.MT88.4 R32, [R123] ;  /* 0x000000007b20783b */ /* 0x0000620000004200 */
[----:B------:R-:W-:-:S02]  /*2fb0*/  LOP3.LUT R49, R49, 0x8, R44, 0xe2, !PT ;  /* 0x0000000831317812 */ /* 0x000fc400078ee22c */
[----:B------:R-:W-:Y:S01]  /*2fc0*/  SHF.L.U32 R44, R45, 0x3, RZ ;  /* 0x000000032d2c7819 */ /* 0x000fe200000006ff */
[----:B------:R-:W-:Y:S01]  /*2fd0*/  HMMA.16816.F16 R46, R20, R26, R46 ;  /* 0x0000001a142e723c */ /* 0x000fe2000000082e */
[----:B------:R-:W3:Y:S03]  /*2fe0*/  LDG.E.CONSTANT R48, desc[UR4][R120.64+0x800] ;  /* 0x0008000478307981 */ /* 0x000ee6000c1e9900 */
[----:B------:R-:W-:Y:S01]  /*2ff0*/  IMAD R44, R49, 0x28, R44 ;  /* 0x00000028312c7824 */ /* 0x000fe200078e022c */
[----:B------:R-:W-:Y:S01]  /*3000*/  IADD3 R21, PT, PT, R67, 0x520, RZ ;  /* 0x0000052043157810 */ /* 0x000fe20007ffe0ff */
[----:B0-----:R-:W4:Y:S03]  /*3010*/  LDG.E.CONSTANT R123, desc[UR4][R120.64+0x1a00] ;  /* 0x001a0004787b7981 */ /* 0x001f26000c1e9900 */
[C---:B------:R-:W-:Y:S01]  /*3020*/  LEA R39, R44.reuse, R39, 0x1 ;  /* 0x000000272c277211 */ /* 0x040fe200078e08ff */
[----:B------:R-:W3:Y:S04]  /*3030*/  LDG.E.CONSTANT R49, desc[UR4][R120.64+0x200] ;  /* 0x0002000478317981 */ /* 0x000ee8000c1e9900 */
[----:B------:R-:W3:Y:S04]  /*3040*/  LDG.E.CONSTANT R124, desc[UR4][R120.64+0x1800] ;  /* 0x00180004787c7981 */ /* 0x000ee8000c1e9900 */
[----:B------:R-:W0:Y:S01]  /*3050*/  LDSM.16.MT88.4 R36, [R39] ;  /* 0x000000002724783b */ /* 0x000e220000004200 */
[----:B------:R-:W-:-:S06]  /*3060*/  LEA R24, R44, R21, 0x1 ;  /* 0x000000152c187211 */ /* 0x000fcc00078e08ff */
[----:B------:R-:W-:Y:S01]  /*3070*/  LDSM.16.MT88.4 R24, [R24] ;  /* 0x000000001818783b */ /* 0x000fe20000004200 */
[----:B-1----:R-:W-:Y:S01]  /*3080*/  HMMA.16816.F16 R32, R28, R32, R16 ;  /* 0x000000201c20723c */ /* 0x002fe20000000810 */
[----:B------:R-:W-:-:S04]  /*3090*/  VIADD R17, R67, 0x500 ;  /* 0x0000050043117836 */ /* 0x000fc80000000000 */
[----:B------:R-:W-:-:S03]  /*30a0*/  IMAD.U32 R20, R44, 0x2, R17 ;  /* 0x000000022c147824 */ /* 0x000fc600078e0011 */
[C---:B------:R-:W-:Y:S01]  /*30b0*/  HMMA.16816.F16 R34, R28.reuse, R34, R18 ;  /* 0x000000221c22723c */ /* 0x040fe20000000812 */
[----:B------:R-:W-:Y:S04]  /*30c0*/  LDSM.16.M88.4 R16, [R122] ;  /* 0x000000007a10783b */ /* 0x000fe80000000200 */
[----:B------:R-:W1:Y:S03]  /*30d0*/  LDSM.16.MT88.4 R20, [R20] ;  /* 0x000000001414783b */ /* 0x000e660000004200 */
[C---:B0-----:R-:W-:Y:S08]  /*30e0*/  HMMA.16816.F16 R36, R28.reuse, R36, R42 ;  /* 0x000000241c24723c */ /* 0x041ff0000000082a */
[----:B------:R-:W-:Y:S01]  /*30f0*/  HMMA.16816.F16 R38, R28, R38, R46 ;  /* 0x000000261c26723c */ /* 0x000fe2000000082e */
[C---:B------:R-:W-:Y:S01]  /*3100*/  VIADD R29, R67.reuse, 0xa20 ;  /* 0x00000a20431d7836 */ /* 0x040fe20000000000 */
[----:B------:R-:W2:Y:S04]  /*3110*/  LDG.E.CONSTANT R47, desc[UR4][R120.64+0x2a00] ;  /* 0x002a0004782f7981 */ /* 0x000ea8000c1e9900 */
[----:B------:R-:W-:Y:S01]  /*3120*/  LEA R30, R44, R29, 0x1 ;  /* 0x0000001d2c1e7211 */ /* 0x000fe200078e08ff */
[----:B------:R-:W3:Y:S05]  /*3130*/  LDG.E.CONSTANT R46, desc[UR4][R120.64+0x3000] ;  /* 0x00300004782e7981 */ /* 0x000eea000c1e9900 */
[----:B------:R-:W-:Y:S01]  /*3140*/  LDSM.16.MT88.4 R28, [R30] ;  /* 0x000000001e1c783b */ /* 0x000fe20000004200 */
[C---:B-1----:R-:W-:Y:S08]  /*3150*/  HMMA.16816.F16 R20, R16.reuse, R20, R32 ;  /* 0x000000141014723c */ /* 0x042ff00000000820 */
[----:B------:R-:W-:Y:S01]  /*3160*/  HMMA.16816.F16 R32, R16, R24, R36 ;  /* 0x000000181020723c */ /* 0x000fe20000000824 */
[----:B------:R-:W-:-:S05]  /*3170*/  VIADD R25, R67, 0xa00 ;  /* 0x00000a0043197836 */ /* 0x000fca0000000000 */
[----:B------:R-:W-:Y:S02]  /*3180*/  LEA R42, R44, R25, 0x1 ;  /* 0x000000192c2a7211 */ /* 0x000fe400078e08ff */
[C---:B------:R-:W-:Y:S08]  /*3190*/  HMMA.16816.F16 R22, R16.reuse, R22, R34 ;  /* 0x000000161016723c */ /* 0x040ff00000000822 */
[----:B------:R-:W-:Y:S01]  /*31a0*/  HMMA.16816.F16 R36, R16, R26, R38 ;  /* 0x0000001a1024723c */ /* 0x000fe20000000826 */
[----:B------:R0:W-:Y:S04]  /*31b0*/  LDSM.16.M88.4 R24, [R117] ;  /* 0x000000007518783b */ /* 0x0001e80000000200 */
[----:B------:R-:W1:Y:S04]  /*31c0*/  LDSM.16.MT88.4 R16, [R42] ;  /* 0x000000002a10783b */ /* 0x000e680000004200 */
[----:B0-----:R-:W3:Y:S01]  /*31d0*/  LDG.E.CONSTANT R117, desc[UR4][R120.64+0x3200] ;  /* 0x0032000478757981 */ /* 0x001ee2000c1e9900 */
[----:B-1----:R-:W-:Y:S01]  /*31e0*/  HMMA.16816.F16 R38, R24, R16, R20 ;  /* 0x000000101826723c */ /* 0x002fe20000000814 */
[----:B------:R-:W-:-:S05]  /*31f0*/  VIADD R17, R67, 0xf00 ;  /* 0x00000f0043117836 */ /* 0x000fca0000000000 */
[----:B------:R-:W-:Y:S02]  /*3200*/  LEA R44, R44, R17, 0x1 ;  /* 0x000000112c2c7211 */ /* 0x000fe400078e08ff */
[C---:B------:R-:W-:Y:S01]  /*3210*/  HMMA.16816.F16 R40, R24.reuse, R18, R22 ;  /* 0x000000121828723c */ /* 0x040fe20000000816 */
[----:B------:R-:W-:Y:S04]  /*3220*/  LDSM.16.M88.4 R20, [R116] ;  /* 0x000000007414783b */ /* 0x000fe80000000200 */
[----:B------:R-:W0:Y:S03]  /*3230*/  LDSM.16.MT88.4 R16, [R81] ;  /* 0x000000005110783b */ /* 0x000e260000004200 */
[C---:B------:R-:W-:Y:S01]  /*3240*/  HMMA.16816.F16 R28, R24.reuse, R28, R32 ;  /* 0x0000001c181c723c */ /* 0x040fe20000000820 */
[----:B------:R-:W1:Y:S07]  /*3250*/  LDSM.16.MT88.4 R32, [R44] ;  /* 0x000000002c20783b */ /* 0x000e6e0000004200 */
[----:B------:R-:W-:Y:S01]  /*3260*/  HMMA.16816.F16 R36, R24, R30, R36 ;  /* 0x0000001e1824723c */ /* 0x000fe20000000824 */
[----:B------:R-:W-:Y:S11]  /*3270*/  LDSM.16.MT88.4 R24, [R88] ;  /* 0x000000005818783b */ /* 0x000ff60000004200 */
[C---:B0-----:R-:W-:Y:S01]  /*3280*/  HMMA.16816.F16 R16, R20.reuse, R16, R28 ;  /* 0x000000101410723c */ /* 0x041fe2000000081c */
[----:B------:R-:W0:Y:S07]  /*3290*/  LDSM.16.M88.4 R28, [R90] ;  /* 0x000000005a1c783b */ /* 0x000e2e0000000200 */
[C---:B-1----:R-:W-:Y:S08]  /*32a0*/  HMMA.16816.F16 R38, R20.reuse, R32, R38 ;  /* 0x000000201426723c */ /* 0x042ff00000000826 */
[C---:B------:R-:W-:Y:S01]  /*32b0*/  HMMA.16816.F16 R40, R20.reuse, R34, R40 ;  /* 0x000000221428723c */ /* 0x040fe20000000828 */
[----:B------:R-:W1:Y:S07]  /*32c0*/  LDSM.16.MT88.4 R32, [R89] ;  /* 0x000000005920783b */ /* 0x000e6e0000004200 */
[----:B------:R-:W-:Y:S01]  /*32d0*/  HMMA.16816.F16 R36, R20, R18, R36 ;  /* 0x000000121424723c */ /* 0x000fe20000000824 */
[----:B------:R-:W-:Y:S07]  /*32e0*/  LDSM.16.MT88.4 R20, [R91] ;  /* 0x000000005b14783b */ /* 0x000fee0000004200 */
[C---:B0-----:R-:W-:Y:S01]  /*32f0*/  HMMA.16816.F16 R24, R28.reuse, R24, R16 ;  /* 0x000000181c18723c */ /* 0x041fe20000000810 */
[----:B------:R-:W0:Y:S07]  /*3300*/  LDSM.16.M88.4 R16, [R96] ;  /* 0x000000006010783b */ /* 0x000e2e0000000200 */
[C---:B-1----:R-:W-:Y:S08]  /*3310*/  HMMA.16816.F16 R38, R28.reuse, R32, R38 ;  /* 0x000000201c26723c */ /* 0x042ff00000000826 */
[C---:B------:R-:W-:Y:S01]  /*3320*/  HMMA.16816.F16 R40, R28.reuse, R34, R40 ;  /* 0x000000221c28723c */ /* 0x040fe20000000828 */
[----:B------:R-:W1:Y:S07]  /*3330*/  LDSM.16.MT88.4 R32, [R97] ;  /* 0x000000006120783b */ /* 0x000e6e0000004200 */
[----:B------:R-:W-:Y:S01]  /*3340*/  HMMA.16816.F16 R26, R28, R26, R36 ;  /* 0x0000001a1c1a723c */ /* 0x000fe20000000824 */
[----:B------:R-:W4:Y:S01]  /*3350*/  S2R R116, SR_TID.Y ;  /* 0x0000000000747919 */ /* 0x000f220000002200 */
[----:B------:R-:W-:Y:S06]  /*3360*/  LDSM.16.MT88.4 R28, [R102] ;  /* 0x00000000661c783b */ /* 0x000fec0000004200 */
[C---:B0-----:R-:W-:Y:S08]  /*3370*/  HMMA.16816.F16 R38, R16.reuse, R20, R38 ;  /* 0x000000141026723c */ /* 0x041ff00000000826 */
[C---:B------:R-:W-:Y:S01]  /*3380*/  HMMA.16816.F16 R40, R16.reuse, R22, R40 ;  /* 0x000000161028723c */ /* 0x040fe20000000828 */
[----:B------:R-:W-:Y:S07]  /*3390*/  LDSM.16.MT88.4 R20, [R99] ;  /* 0x000000006314783b */ /* 0x000fee0000004200 */
[C---:B-1----:R-:W-:Y:S08]  /*33a0*/  HMMA.16816.F16 R32, R16.reuse, R32, R24 ;  /* 0x000000201020723c */ /* 0x042ff00000000818 */
[----:B------:R-:W-:Y:S01]  /*33b0*/  HMMA.16816.F16 R34, R16, R34, R26 ;  /* 0x000000221022723c */ /* 0x000fe2000000081a */
[----:B------:R-:W0:Y:S04]  /*33c0*/  LDSM.16.M88.4 R16, [R100] ;  /* 0x000000006410783b */ /* 0x000e280000000200 */
[----:B------:R-:W1:Y:S03]  /*33d0*/  LDSM.16.MT88.4 R24, [R98] ;  /* 0x000000006218783b */ /* 0x000e660000004200 */
[C---:B0-----:R-:W-:Y:S01]  /*33e0*/  HMMA.16816.F16 R42, R16.reuse, R20, R38 ;  /* 0x00000014102a723c */ /* 0x041fe20000000826 */
[----:B------:R-:W3:Y:S11]  /*33f0*/  LDG.E.CONSTANT R39, desc[UR4][R120.64+0x9000] ;  /* 0x0090000478277981 */ /* 0x000ef6000c1e9900 */
[C---:B-1----:R-:W-:Y:S01]  /*3400*/  HMMA.16816.F16 R44, R16.reuse, R26, R34 ;  /* 0x0000001a102c723c */ /* 0x042fe20000000822 */
[----:B------:R-:W3:Y:S04]  /*3410*/  LDG.E.CONSTANT R35, desc[UR4][R120.64+0x8000] ;  /* 0x0080000478237981 */ /* 0x000ee8000c1e9900 */
[----:B------:R-:W3:Y:S03]  /*3420*/  LDG.E.CONSTANT R27, desc[UR4][R120.64+0x8200] ;  /* 0x00820004781b7981 */ /* 0x000ee6000c1e9900 */
[C---:B------:R-:W-:Y:S01]  /*3430*/  HMMA.16816.F16 R36, R16.reuse, R24, R32 ;  /* 0x000000181024723c */ /* 0x040fe20000000820 */
[----:B------:R-:W3:Y:S04]  /*3440*/  LDG.E.CONSTANT R25, desc[UR4][R120.64+0x3800] ;  /* 0x0038000478197981 */ /* 0x000ee8000c1e9900 */
[----:B------:R-:W3:Y:S01]  /*3450*/  LDG.E.CONSTANT R33, desc[UR4][R120.64+0x3a00] ;  /* 0x003a000478217981 */ /* 0x000ee2000c1e9900 */
[----:B----4-:R-:W-:Y:S01]  /*3460*/  IMAD.SHL.U32 R20, R116, 0x4, RZ ;  /* 0x0000000474147824 */ /* 0x010fe200078e00ff */
[----:B------:R-:W0:Y:S04]  /*3470*/  S2R R24, SR_TID.X ;  /* 0x0000000000187919 */ /* 0x000e280000002100 */
[----:B------:R-:W-:Y:S01]  /*3480*/  LOP3.LUT R21, R20, 0x1f8, RZ, 0xc0, !PT ;  /* 0x000001f814157812 */ /* 0x000fe200078ec0ff */
[----:B------:R-:W-:Y:S01]  /*3490*/  HMMA.16816.F16 R40, R16, R22, R40 ;  /* 0x000000161028723c */ /* 0x000fe20000000828 */
[----:B------:R-:W1:Y:S02]  /*34a0*/  LDSM.16.M88.4 R16, [R103] ;  /* 0x000000006710783b */ /* 0x000e640000000200 */
[----:B------:R-:W-:-:S02]  /*34b0*/  IADD3 R122, PT, PT, R21, R68, RZ ;  /* 0x00000044157a7210 */ /* 0x000fc40007ffe0ff */
[----:B------:R-:W4:Y:S03]  /*34c0*/  LDSM.16.MT88.4 R20, [R101] ;  /* 0x000000006514783b */ /* 0x000f260000004200 */
[----:B------:R-:W-:Y:S01]  /*34d0*/  IMAD R122, R122, 0x2, R67 ;  /* 0x000000027a7a7824 */ /* 0x000fe200078e0243 */
[----:B------:R-:W-:Y:S06]  /*34e0*/  BAR.SYNC.DEFER_BLOCKING 0x0 ;  /* 0x0000000000007b1d */ /* 0x000fec0000010000 */
[----:B--2---:R0:W-:Y:S04]  /*34f0*/  STS [R122+0x3f60], R47 ;  /* 0x003f602f7a007388 */ /* 0x0041e80000000800 */
[----:B------:R2:W-:Y:S01]  /*3500*/  STS [R122+0x2e60], R127 ;  /* 0x002e607f7a007388 */ /* 0x0005e20000000800 */
[----:B0-----:R-:W-:-:S02]  /*3510*/  SHF.R.U32.HI R47, RZ, 0x3, R24 ;  /* 0x00000003ff2f7819 */ /* 0x001fc40000011618 */
[----:B------:R-:W-:Y:S01]  /*3520*/  SHF.L.U32 R24, R24, 0x2, RZ ;  /* 0x0000000218187819 */ /* 0x000fe200000006ff */
[----:B------:R-:W-:Y:S02]  /*3530*/  STS [R122+0x32a0], R125 ;  /* 0x0032a07d7a007388 */ /* 0x000fe40000000800 */
[----:B------:R-:W-:Y:S02]  /*3540*/  IMAD R47, R116, 0x4, R47 ;  /* 0x00000004742f7824 */ /* 0x000fe400078e022f */
[----:B------:R0:W-:Y:S01]  /*3550*/  STS [R122+0x36e0], R123 ;  /* 0x0036e07b7a007388 */ /* 0x0001e20000000800 */
[----:B------:R-:W-:-:S03]  /*3560*/  LOP3.LUT R24, R24, 0x1c, RZ, 0xc0, !PT ;  /* 0x0000001c18187812 */ /* 0x000fc600078ec0ff */
[----:B---3--:R3:W-:Y:S04]  /*3570*/  STS [R122+0x43a0], R117 ;  /* 0x0043a0757a007388 */ /* 0x0087e80000000800 */
[----:B--2---:R-:W2:Y:S04]  /*3580*/  LDG.E.CONSTANT R127, desc[UR4][R120.64+0xa200] ;  /* 0x00a20004787f7981 */ /* 0x004ea8000c1e9900 */
[----:B0-----:R-:W4:Y:S04]  /*3590*/  LDG.E.CONSTANT R123, desc[UR4][R120.64+0xb200] ;  /* 0x00b20004787b7981 */ /* 0x001f28000c1e9900 */
[----:B------:R-:W4:Y:S04]  /*35a0*/  LDG.E.CONSTANT R125, desc[UR4][R120.64+0xb800] ;  /* 0x00b80004787d7981 */ /* 0x000f28000c1e9900 */
[----:B---3--:R-:W3:Y:S04]  /*35b0*/  LDG.E.CONSTANT R117, desc[UR4][R120.64+0xba00] ;  /* 0x00ba000478757981 */ /* 0x008ee8000c1e9900 */
[----:B------:R0:W-:Y:S04]  /*35c0*/  STS [R122+0x3b20], R54 ;  /* 0x003b20367a007388 */ /* 0x0001e80000000800 */
[----:B------:R-:W-:Y:S04]  /*35d0*/  STS [R122+0x2800], R50 ;  /* 0x002800327a007388 */ /* 0x000fe80000000800 */
[----:B------:R-:W-:Y:S01]  /*35e0*/  STS [R122+0x2a20], R49 ;  /* 0x002a20317a007388 */ /* 0x000fe20000000800 */
[----:B0-----:R-:W-:-:S03]  /*35f0*/  IMAD R54, R47, 0x28, R24 ;  /* 0x000000282f367824 */ /* 0x001fc600078e0218 */
[----:B------:R0:W-:Y:S04]  /*3600*/  STS [R122+0x2c40], R48 ;  /* 0x002c40307a007388 */ /* 0x0001e80000000800 */
[----:B------:R1:W-:Y:S04]  /*3610*/  STS [R122+0x3d40], R51 ;  /* 0x003d40337a007388 */ /* 0x0003e80000000800 */
[----:B------:R1:W-:Y:S04]  /*3620*/  STS [R122+0x4180], R46 ;  /* 0x0041802e7a007388 */ /* 0x0003e80000000800 */
[----:B0-----:R-:W3:Y:S04]  /*3630*/  LDG.E.64.CONSTANT R48, desc[UR4][R118.64+0x20400] ;  /* 0x0204000476307981 */ /* 0x001ee8000c1e9b00 */
[----:B-1----:R-:W3:Y:S04]  /*3640*/  LDG.E.64.CONSTANT R50, desc[UR4][R118.64+0x20000] ;  /* 0x0200000476327981 */ /* 0x002ee8000c1e9b00 */
[----:B------:R-:W3:Y:S04]  /*3650*/  LDG.E.64.CONSTANT R46, desc[UR4][R118.64+0x22000] ;  /* 0x02200004762e7981 */ /* 0x000ee8000c1e9b00 */
[----:B------:R0:W-:Y:S04]  /*3660*/  STS [R122+0x5280], R39 ;  /* 0x005280277a007388 */ /* 0x0001e80000000800 */
[----:B------:R1:W-:Y:S04]  /*3670*/  STS [R122+0x4a00], R35 ;  /* 0x004a00237a007388 */ /* 0x0003e80000000800 */
[----:B0-----:R-:W3:Y:S04]  /*3680*/  LDG.E.64.CONSTANT R38, desc[UR4][R118.64+0x26000] ;  /* 0x0260000476267981 */ /* 0x001ee8000c1e9b00 */
[----:B-1----:R-:W3:Y:S04]  /*3690*/  LDG.E.64.CONSTANT R34, desc[UR4][R118.64+0x26400] ;  /* 0x0264000476227981 */ /* 0x002ee8000c1e9b00 */
[----:B------:R0:W-:Y:S04]  /*36a0*/  STS [R122+0x45c0], R25 ;  /* 0x0045c0197a007388 */ /* 0x0001e80000000800 */
[----:B------:R1:W-:Y:S04]  /*36b0*/  STS [R122+0x47e0], R33 ;  /* 0x0047e0217a007388 */ /* 0x0003e80000000800 */
[----:B------:R1:W-:Y:S04]  /*36c0*/  STS [R122+0x4c20], R27 ;  /* 0x004c201b7a007388 */ /* 0x0003e80000000800 */
[----:B0-----:R-:W3:Y:S04]  /*36d0*/  LDG.E.64.CONSTANT R24, desc[UR4][R118.64+0x24400] ;  /* 0x0244000476187981 */ /* 0x001ee8000c1e9b00 */
[----:B-1----:R-:W3:Y:S04]  /*36e0*/  LDG.E.64.CONSTANT R32, desc[UR4][R118.64+0x22400] ;  /* 0x0224000476207981 */ /* 0x002ee8000c1e9b00 */
[----:B------:R-:W3:Y:S04]  /*36f0*/  LDG.E.64.CONSTANT R26, desc[UR4][R118.64+0x24000] ;  /* 0x02400004761a7981 */ /* 0x000ee8000c1e9b00 */
[----:B------:R0:W-:Y:S04]  /*3700*/  STS [R122+0x3900], R55 ;  /* 0x003900377a007388 */ /* 0x0001e80000000800 */
[----:B------:R-:W-:Y:S01]  /*3710*/  STS [R122+0x3080], R126 ;  /* 0x0030807e7a007388 */ /* 0x000fe20000000800 */
[----:B0-----:R-:W-:-:S03]  /*3720*/  LEA R55, R54, R67, 0x1 ;  /* 0x0000004336377211 */ /* 0x001fc600078e08ff */
[----:B------:R-:W-:Y:S04]  /*3730*/  STS [R122+0x34c0], R124 ;  /* 0x0034c07c7a007388 */ /* 0x000fe80000000800 */
[----:B------:R-:W-:Y:S04]  /*3740*/  STS [R122+0x4e40], R131 ;  /* 0x004e40837a007388 */ /* 0x000fe80000000800 */
[----:B------:R-:W-:Y:S04]  /*3750*/  STS [R122+0x5060], R129 ;  /* 0x005060817a007388 */ /* 0x000fe80000000800 */
[----:B------:R-:W-:Y:S04]  /*3760*/  STS [R122+0x54a0], R145 ;  /* 0x0054a0917a007388 */ /* 0x000fe80000000800 */
[----:B------:R-:W-:Y:S04]  /*3770*/  STS [R122+0x56c0], R143 ;  /* 0x0056c08f7a007388 */ /* 0x000fe80000000800 */
[----:B------:R-:W-:Y:S04]  /*3780*/  STS [R122+0x58e0], R141 ;  /* 0x0058e08d7a007388 */ /* 0x000fe80000000800 */
[----:B------:R-:W-:Y:S04]  /*3790*/  STS [R122+0x5b00], R139 ;  /* 0x005b008b7a007388 */ /* 0x000fe80000000800 */
[----:B--2---:R-:W-:Y:S04]  /*37a0*/  STS [R122+0x5d20], R127 ;  /* 0x005d207f7a007388 */ /* 0x004fe80000000800 */
[----:B------:R-:W-:Y:S04]  /*37b0*/  STS [R122+0x5f40], R133 ;  /* 0x005f40857a007388 */ /* 0x000fe80000000800 */
[----:B------:R-:W-:Y:S04]  /*37c0*/  STS [R122+0x6160], R135 ;  /* 0x006160877a007388 */ /* 0x000fe80000000800 */
[----:B------:R-:W-:Y:S04]  /*37d0*/  STS [R122+0x6380], R137 ;  /* 0x006380897a007388 */ /* 0x000fe80000000800 */
[----:B----4-:R-:W-:Y:S04]  /*37e0*/  STS [R122+0x65a0], R123 ;  /* 0x0065a07b7a007388 */ /* 0x010fe80000000800 */
[----:B------:R-:W-:Y:S04]  /*37f0*/  STS [R122+0x67c0], R125 ;  /* 0x0067c07d7a007388 */ /* 0x000fe80000000800 */
[----:B---3--:R0:W-:Y:S01]  /*3800*/  STS [R122+0x69e0], R117 ;  /* 0x0069e0757a007388 */ /* 0x0081e20000000800 */
[----:B------:R-:W-:-:S05]  /*3810*/  SHF.R.U32.HI R54, RZ, 0x3, R2 ;  /* 0x00000003ff367819 */ /* 0x000fca0000011602 */
[----:B0-----:R-:W-:Y:S01]  /*3820*/  IMAD.SHL.U32 R117, R54, 0x8, RZ ;  /* 0x0000000836757824 */ /* 0x001fe200078e00ff */
[----:B------:R-:W-:Y:S01]  /*3830*/  LOP3.LUT R54, R2, 0x7, RZ, 0xc0, !PT ;  /* 0x0000000702367812 */ /* 0x000fe200078ec0ff */
[----:B------:R-:W-:Y:S04]  /*3840*/  STS.64 [R55+0x500], R48 ;  /* 0x0005003037007388 */ /* 0x000fe80000000a00 */
[----:B------:R0:W-:Y:S04]  /*3850*/  STS.64 [R55], R50 ;  /* 0x0000003237007388 */ /* 0x0001e80000000a00 */
[----:B------:R1:W-:Y:S01]  /*3860*/  STS.64 [R55+0xa00], R46 ;  /* 0x000a002e37007388 */ /* 0x0003e20000000a00 */
[----:B------:R-:W-:Y:S01]  /*3870*/  LOP3.LUT R117, R117, 0x8, R54, 0xe2, !PT ;  /* 0x0000000875757812 */ /* 0x000fe200078ee236 */
[----:B------:R-:W-:Y:S01]  /*3880*/  IMAD R54, R116, 0x1100, R67 ;  /* 0x0000110074367824 */ /* 0x000fe200078e0243 */
[----:B0-----:R-:W-:-:S04]  /*3890*/  SHF.R.U32.HI R50, RZ, 0x4, R2 ;  /* 0x00000004ff327819 */ /* 0x001fc80000011602 */
[----:B------:R-:W-:-:S05]  /*38a0*/  SHF.L.U32 R50, R50, 0x3, RZ ;  /* 0x0000000332327819 */ /* 0x000fca00000006ff */
[C-C-:B------:R-:W-:Y:S02]  /*38b0*/  IMAD R49, R117.reuse, 0x88, R50.reuse ;  /* 0x0000008875317824 */ /* 0x140fe400078e0232 */
[----:B------:R-:W-:Y:S01]  /*38c0*/  IMAD R48, R117, 0x28, R50 ;  /* 0x0000002875307824 */ /* 0x000fe200078e0232 */
[----:B------:R-:W-:Y:S01]  /*38d0*/  HMMA.16816.F16 R42, R16, R28, R42 ;  /* 0x0000001c102a723c */ /* 0x000fe2000000082a */
[----:B------:R-:W-:-:S07]  /*38e0*/  IADD3 R29, PT, PT, R67, 0x20, RZ ;  /* 0x00000020431d7810 */ /* 0x000fce0007ffe0ff */
[----:B------:R-:W-:Y:S01]  /*38f0*/  HMMA.16816.F16 R40, R16, R30, R40 ;  /* 0x0000001e1028723c */ /* 0x000fe20000000828 */
[----:B------:R-:W-:-:S07]  /*3900*/  IMAD.U32 R51, R48, 0x2, R29 ;  /* 0x0000000230337824 */ /* 0x000fce00078e001d */
[C---:B------:R-:W-:Y:S01]  /*3910*/  HMMA.16816.F16 R44, R16.reuse, R22, R44 ;  /* 0x00000016102c723c */ /* 0x040fe2000000082c */
[----:B------:R-:W0:Y:S01]  /*3920*/  S2R R125, SR_TID.X ;  /* 0x00000000007d7919 */ /* 0x000e220000002100 */
[----:B------:R-:W2:Y:S06]  /*3930*/  S2R R126, SR_TID.Y ;  /* 0x00000000007e7919 */ /* 0x000eac0000002200 */
[----:B-1----:R-:W-:Y:S01]  /*3940*/  HMMA.16816.F16 R46, R16, R20, R36 ;  /* 0x00000014102e723c */ /* 0x002fe20000000824 */
[----:B------:R-:W-:Y:S01]  /*3950*/  VIADD R21, R67, 0x500 ;  /* 0x0000050043157836 */ /* 0x000fe20000000000 */
[----:B------:R-:W-:Y:S01]  /*3960*/  IADD3 R20, PT, PT, R54, 0x2820, RZ ;  /* 0x0000282036147810 */ /* 0x000fe20007ffe0ff */
[----:B------:R-:W3:Y:S02]  /*3970*/  LDG.E.CONSTANT R117, desc[UR4][R120.64+0xc400] ;  /* 0x00c4000478757981 */ /* 0x000ee4000c1e9900 */
[----:B------:R-:W-:Y:S01]  /*3980*/  IMAD.U32 R30, R48, 0x2, R21 ;  /* 0x00000002301e7824 */ /* 0x000fe200078e0015 */
[----:B------:R-:W-:-:S02]  /*3990*/  LEA R50, R49, R20, 0x1 ;  /* 0x0000001431327211 */ /* 0x000fc400078e08ff */
[----:B------:R-:W-:-:S05]  /*39a0*/  IADD3 R21, PT, PT, R67, 0x520, RZ ;  /* 0x0000052043157810 */ /* 0x000fca0007ffe0ff */
[----:B------:R-:W-:Y:S01]  /*39b0*/  IMAD.U32 R21, R48, 0x2, R21 ;  /* 0x0000000230157824 */ /* 0x000fe200078e0015 */
[----:B------:R1:W-:Y:S02]  /*39c0*/  STS.64 [R55+0x1e00], R38 ;  /* 0x001e002637007388 */ /* 0x0003e40000000a00 */
[----:B-1----:R-:W-:Y:S01]  /*39d0*/  MOV R38, R34 ;  /* 0x0000002200267202 */ /* 0x002fe20000000f00 */
[----:B------:R-:W-:-:S05]  /*39e0*/  IMAD.MOV.U32 R39, RZ, RZ, R35 ;  /* 0x000000ffff277224 */ /* 0x000fca00078e0023 */
[----:B------:R-:W-:Y:S04]  /*39f0*/  STS.64 [R55+0x2300], R38 ;  /* 0x0023002637007388 */ /* 0x000fe80000000a00 */
[----:B------:R-:W-:Y:S04]  /*3a00*/  STS.64 [R55+0x1900], R24 ;  /* 0x0019001837007388 */ /* 0x000fe80000000a00 */
[----:B------:R1:W-:Y:S04]  /*3a10*/  STS.64 [R55+0xf00], R32 ;  /* 0x000f002037007388 */ /* 0x0003e80000000a00 */
[----:B------:R-:W-:Y:S01]  /*3a20*/  STS.64 [R55+0x1400], R26 ;  /* 0x0014001a37007388 */ /* 0x000fe20000000a00 */
[----:B------:R-:W-:Y:S01]  /*3a30*/  BAR.SYNC.DEFER_BLOCKING 0x0 ;  /* 0x0000000000007b1d */ /* 0x000fe20000010000 */
[----:B-1----:R-:W-:-:S04]  /*3a40*/  VIADD R32, R54, 0x2800 ;  /* 0x0000280036207836 */ /* 0x002fc80000000000 */
[----:B------:R-:W-:Y:S01]  /*3a50*/  IMAD.U32 R116, R49, 0x2, R32 ;  /* 0x0000000231747824 */ /* 0x000fe200078e0020 */
[----:B------:R-:W-:-:S04]  /*3a60*/  LEA R32, R48, R67, 0x1 ;  /* 0x0000004330207211 */ /* 0x000fc800078e08ff */
[----:B------:R1:W-:Y:S04]  /*3a70*/  LDSM.16.M88.4 R24, [R116] ;  /* 0x000000007418783b */ /* 0x0003e80000000200 */
[----:B------:R-:W4:Y:S04]  /*3a80*/  LDSM.16.MT88.4 R32, [R32] ;  /* 0x000000002020783b */ /* 0x000f280000004200 */
[----:B------:R-:W0:Y:S04]  /*3a90*/  LDSM.16.MT88.4 R36, [R51] ;  /* 0x000000003324783b */ /* 0x000e280000004200 */
[----:B------:R-:W-:Y:S04]  /*3aa0*/  LDSM.16.M88.4 R16, [R50] ;  /* 0x000000003210783b */ /* 0x000fe80000000200 */
[----:B------:R-:W2:Y:S04]  /*3ab0*/  LDSM.16.MT88.4 R28, [R30] ;  /* 0x000000001e1c783b */ /* 0x000ea80000004200 */
[----:B------:R-:W2:Y:S04]  /*3ac0*/  LDSM.16.MT88.4 R20, [R21] ;  /* 0x000000001514783b */ /* 0x000ea80000004200 */
[----:B-1----:R-:W3:Y:S01]  /*3ad0*/  LDG.E.CONSTANT R116, desc[UR4][R120.64+0xbe00] ;  /* 0x00be000478747981 */ /* 0x002ee2000c1e9900 */
[C---:B----4-:R-:W-:Y:S08]  /*3ae0*/  HMMA.16816.F16 R32, R24.reuse, R32, R42 ;  /* 0x000000201820723c */ /* 0x050ff0000000082a */
[C---:B------:R-:W-:Y:S08]  /*3af0*/  HMMA.16816.F16 R40, R24.reuse, R34, R40 ;  /* 0x000000221828723c */ /* 0x040ff00000000828 */
[C---:B0-----:R-:W-:Y:S08]  /*3b00*/  HMMA.16816.F16 R36, R24.reuse, R36, R46 ;  /* 0x000000241824723c */ /* 0x041ff0000000082e */
[----:B------:R-:W-:Y:S01]  /*3b10*/  HMMA.16816.F16 R38, R24, R38, R44 ;  /* 0x000000261826723c */ /* 0x000fe2000000082c */
[----:B------:R-:W-:Y:S01]  /*3b20*/  IADD3 R24, PT, PT, R54, 0x2840, RZ ;  /* 0x0000284036187810 */ /* 0x000fe20007ffe0ff */
[C---:B------:R-:W-:Y:S01]  /*3b30*/  VIADD R25, R67.reuse, 0xa00 ;  /* 0x00000a0043197836 */ /* 0x040fe20000000000 */
[----:B------:R-:W-:-:S04]  /*3b40*/  IADD3 R27, PT, PT, R67, 0xa20, RZ ;  /* 0x00000a20431b7810 */ /* 0x000fc80007ffe0ff */
[C---:B------:R-:W-:Y:S01]  /*3b50*/  LEA R25, R48.reuse, R25, 0x1 ;  /* 0x0000001930197211 */ /* 0x040fe200078e08ff */
[C---:B--2---:R-:W-:Y:S01]  /*3b60*/  HMMA.16816.F16 R28, R16.reuse, R28, R32 ;  /* 0x0000001c101c723c */ /* 0x044fe20000000820 */
[----:B------:R-:W-:Y:S02]  /*3b70*/  IMAD.U32 R32, R49, 0x2, R24 ;  /* 0x0000000231207824 */ /* 0x000fe400078e0018 */
[----:B------:R-:W-:Y:S02]  /*3b80*/  IMAD.U32 R42, R48, 0x2, R27 ;  /* 0x00000002302a7824 */ /* 0x000fe400078e001b */
[----:B------:R-:W-:Y:S03]  /*3b90*/  LDSM.16.MT88.4 R24, [R25] ;  /* 0x000000001918783b */ /* 0x000fe60000004200 */
[----:B------:R-:W-:Y:S01]  /*3ba0*/  HMMA.16816.F16 R30, R16, R30, R40 ;  /* 0x0000001e101e723c */ /* 0x000fe20000000828 */
[----:B------:R-:W0:Y:S04]  /*3bb0*/  LDSM.16.M88.4 R32, [R32] ;  /* 0x000000002020783b */ /* 0x000e280000000200 */
[----:B------:R-:W1:Y:S01]  /*3bc0*/  LDSM.16.MT88.4 R40, [R42] ;  /* 0x000000002a28783b */ /* 0x000e620000004200 */
[----:B------:R-:W-:-:S02]  /*3bd0*/  IADD3 R54, PT, PT, R54, 0x2860, RZ ;  /* 0x0000286036367810 */ /* 0x000fc40007ffe0ff */
[----:B------:R-:W-:Y:S01]  /*3be0*/  HMMA.16816.F16 R50, R16, R20, R36 ;  /* 0x000000141032723c */ /* 0x000fe20000000824 */
[----:B------:R-:W-:Y:S01]  /*3bf0*/  VIADD R21, R67, 0xf00 ;  /* 0x00000f0043157836 */ /* 0x000fe20000000000 */
[----:B------:R-:W-:-:S03]  /*3c00*/  LEA R54, R49, R54, 0x1 ;  /* 0x0000003631367211 */ /* 0x000fc600078e08ff */
[----:B------:R-:W-:-:S03]  /*3c10*/  IMAD.U32 R36, R48, 0x2, R21 ;  /* 0x0000000230247824 */ /* 0x000fc600078e0015 */
[----:B------:R-:W-:Y:S01]  /*3c20*/  HMMA.16816.F16 R48, R16, R22, R38 ;  /* 0x000000161030723c */ /* 0x000fe20000000826 */
[----:B------:R-:W-:Y:S04]  /*3c30*/  LDSM.16.M88.4 R16, [R54] ;  /* 0x000000003610783b */ /* 0x000fe80000000200 */
[----:B------:R-:W2:Y:S04]  /*3c40*/  LDSM.16.MT88.4 R36, [R36] ;  /* 0x000000002424783b */ /* 0x000ea80000004200 */
[----:B------:R-:W4:Y:S01]  /*3c50*/  LDSM.16.MT88.4 R20, [R81] ;  /* 0x000000005114783b */ /* 0x000f220000004200 */
[C---:B0-----:R-:W-:Y:S08]  /*3c60*/  HMMA.16816.F16 R44, R32.reuse, R24, R28 ;  /* 0x00000018202c723c */ /* 0x041ff0000000081c */
[C---:B------:R-:W-:Y:S01]  /*3c70*/  HMMA.16816.F16 R46, R32.reuse, R26, R30 ;  /* 0x0000001a202e723c */ /* 0x040fe2000000081e */
[----:B------:R-:W-:Y:S04]  /*3c80*/  LDSM.16.M88.4 R24, [R90] ;  /* 0x000000005a18783b */ /* 0x000fe80000000200 */
[----:B------:R-:W0:Y:S03]  /*3c90*/  LDSM.16.MT88.4 R28, [R89] ;  /* 0x00000000591c783b */ /* 0x000e260000004200 */
[C---:B-1----:R-:W-:Y:S08]  /*3ca0*/  HMMA.16816.F16 R40, R32.reuse, R40, R50 ;  /* 0x000000282028723c */ /* 0x042ff00000000832 */
[----:B------:R-:W-:Y:S01]  /*3cb0*/  HMMA.16816.F16 R48, R32, R42, R48 ;  /* 0x0000002a2030723c */ /* 0x000fe20000000830 */
[----:B------:R-:W1:Y:S07]  /*3cc0*/  LDSM.16.MT88.4 R32, [R88] ;  /* 0x000000005820783b */ /* 0x000e6e0000004200 */
[C---:B--2---:R-:W-:Y:S08]  /*3cd0*/  HMMA.16816.F16 R44, R16.reuse, R36, R44 ;  /* 0x00000024102c723c */ /* 0x044ff0000000082c */
[C---:B------:R-:W-:Y:S01]  /*3ce0*/  HMMA.16816.F16 R46, R16.reuse, R38, R46 ;  /* 0x00000026102e723c */ /* 0x040fe2000000082e */
[----:B------:R-:W-:Y:S07]  /*3cf0*/  LDSM.16.MT88.4 R36, [R91] ;  /* 0x000000005b24783b */ /* 0x000fee0000004200 */
[C---:B----4-:R-:W-:Y:S01]  /*3d00*/  HMMA.16816.F16 R20, R16.reuse, R20, R40 ;  /* 0x000000141014723c */ /* 0x050fe20000000828 */
[----:B------:R-:W2:Y:S07]  /*3d10*/  LDSM.16.M88.4 R40, [R96] ;  /* 0x000000006028783b */ /* 0x000eae0000000200 */
[----:B------:R-:W-:Y:S01]  /*3d20*/  HMMA.16816.F16 R48, R16, R22, R48 ;  /* 0x000000161030723c */ /* 0x000fe20000000830 */
[----:B------:R-:W4:Y:S07]  /*3d30*/  LDSM.16.MT88.4 R16, [R97] ;  /* 0x000000006110783b */ /* 0x000f2e0000004200 */
[C---:B0-----:R-:W-:Y:S08]  /*3d40*/  HMMA.16816.F16 R44, R24.reuse, R28, R44 ;  /* 0x0000001c182c723c */ /* 0x041ff0000000082c */
[C---:B------:R-:W-:Y:S01]  /*3d50*/  HMMA.16816.F16 R46, R24.reuse, R30, R46 ;  /* 0x0000001e182e723c */ /* 0x040fe2000000082e */
[----:B------:R-:W-:Y:S07]  /*3d60*/  LDSM.16.MT88.4 R28, [R99] ;  /* 0x00000000631c783b */ /* 0x000fee0000004200 */
[C---:B-1----:R-:W-:Y:S01]  /*3d70*/  HMMA.16816.F16 R32, R24.reuse, R32, R20 ;  /* 0x000000201820723c */ /* 0x042fe20000000814 */
[----:B------:R-:W0:Y:S07]  /*3d80*/  LDSM.16.M88.4 R20, [R100] ;  /* 0x000000006414783b */ /* 0x000e2e0000000200 */
[----:B------:R-:W-:Y:S01]  /*3d90*/  HMMA.16816.F16 R34, R24, R34, R48 ;  /* 0x000000221822723c */ /* 0x000fe20000000830 */
[----:B------:R-:W1:Y:S04]  /*3da0*/  LDSM.16.MT88.4 R24, [R98] ;  /* 0x000000006218783b */ /* 0x000e680000004200 */
[----:B------:R-:W3:Y:S03]  /*3db0*/  LDG.E.64.CONSTANT R48, desc[UR4][R118.64+0x2e400] ;  /* 0x02e4000476307981 */ /* 0x000ee6000c1e9b00 */
[C---:B--2---:R-:W-:Y:S08]  /*3dc0*/  HMMA.16816.F16 R36, R40.reuse, R36, R44 ;  /* 0x000000242824723c */ /* 0x044ff0000000082c */
[C---:B------:R-:W-:Y:S01]  /*3dd0*/  HMMA.16816.F16 R38, R40.reuse, R38, R46 ;  /* 0x000000262826723c */ /* 0x040fe2000000082e */
[----:B------:R-:W-:Y:S01]  /*3de0*/  SHF.L.U32 R123, R126, 0x2, RZ ;  /* 0x000000027e7b7819 */ /* 0x000fe200000006ff */
[----:B------:R-:W-:Y:S06]  /*3df0*/  LDSM.16.MT88.4 R44, [R101] ;  /* 0x00000000652c783b */ /* 0x000fec0000004200 */
[C---:B----4-:R-:W-:Y:S08]  /*3e00*/  HMMA.16816.F16 R16, R40.reuse, R16, R32 ;  /* 0x000000102810723c */ /* 0x050ff00000000820 */
[----:B------:R-:W-:Y:S01]  /*3e10*/  HMMA.16816.F16 R18, R40, R18, R34 ;  /* 0x000000122812723c */ /* 0x000fe20000000822 */
[----:B------:R-:W-:Y:S01]  /*3e20*/  SHF.R.U32.HI R33, RZ, 0x3, R125 ;  /* 0x00000003ff217819 */ /* 0x000fe2000001167d */
[----:B------:R-:W2:Y:S01]  /*3e30*/  LDG.E.64.CONSTANT R42, desc[UR4][R118.64+0x2e000] ;  /* 0x02e00004762a7981 */ /* 0x000ea2000c1e9b00 */
[----:B------:R-:W-:-:S03]  /*3e40*/  SHF.L.U32 R32, R125, 0x2, RZ ;  /* 0x000000027d207819 */ /* 0x000fc600000006ff */
[----:B------:R-:W-:Y:S01]  /*3e50*/  IMAD R33, R126, 0x4, R33 ;  /* 0x000000047e217824 */ /* 0x000fe200078e0221 */
[----:B------:R-:W-:Y:S01]  /*3e60*/  LOP3.LUT R32, R32, 0x1c, RZ, 0xc0, !PT ;  /* 0x0000001c20207812 */ /* 0x000fe200078ec0ff */
[C---:B0-----:R-:W-:Y:S01]  /*3e70*/  HMMA.16816.F16 R28, R20.reuse, R28, R36 ;  /* 0x0000001c141c723c */ /* 0x041fe20000000824 */
[----:B------:R-:W4:Y:S03]  /*3e80*/  LDG.E.64.CONSTANT R34, desc[UR4][R118.64+0x2c000] ;  /* 0x02c0000476227981 */ /* 0x000f26000c1e9b00 */
[----:B------:R-:W-:Y:S01]  /*3e90*/  IMAD R50, R33, 0x28, R32 ;  /* 0x0000002821327824 */ /* 0x000fe200078e0220 */
[----:B------:R-:W4:Y:S03]  /*3ea0*/  LDG.E.64.CONSTANT R40, desc[UR4][R118.64+0x2c400] ;  /* 0x02c4000476287981 */ /* 0x000f26000c1e9b00 */
[----:B------:R-:W-:Y:S01]  /*3eb0*/  HMMA.16816.F16 R30, R20, R30, R38 ;  /* 0x0000001e141e723c */ /* 0x000fe20000000826 */
[----:B------:R-:W4:Y:S01]  /*3ec0*/  LDG.E.64.CONSTANT R32, desc[UR4][R118.64+0x2a400] ;  /* 0x02a4000476207981 */ /* 0x000f22000c1e9b00 */
[----:B------:R-:W-:-:S03]  /*3ed0*/  LOP3.LUT R123, R123, 0x1f8, RZ, 0xc0, !PT ;  /* 0x000001f87b7b7812 */ /* 0x000fc600078ec0ff */
[----:B------:R-:W-:Y:S03]  /*3ee0*/  LDSM.16.M88.4 R36, [R103] ;  /* 0x000000006724783b */ /* 0x000fe60000000200 */
[C---:B-1----:R-:W-:Y:S08]  /*3ef0*/  HMMA.16816.F16 R24, R20.reuse, R24, R16 ;  /* 0x000000181418723c */ /* 0x042ff00000000810 */
[----:B------:R-:W-:Y:S01]  /*3f00*/  HMMA.16816.F16 R54, R20, R26, R18 ;  /* 0x0000001a1436723c */ /* 0x000fe20000000812 */
[----:B------:R-:W4:Y:S04]  /*3f10*/  LDG.E.64.CONSTANT R20, desc[UR4][R118.64+0x28000] ;  /* 0x0280000476147981 */ /* 0x000f28000c1e9b00 */
[----:B------:R-:W4:Y:S04]  /*3f20*/  LDG.E.64.CONSTANT R22, desc[UR4][R118.64+0x28400] ;  /* 0x0284000476167981 */ /* 0x000f28000c1e9b00 */
[----:B------:R-:W4:Y:S01]  /*3f30*/  LDG.E.64.CONSTANT R26, desc[UR4][R118.64+0x2a000] ;  /* 0x02a00004761a7981 */ /* 0x000f22000c1e9b00 */
[----:B------:R-:W-:-:S05]  /*3f40*/  IMAD.IADD R16, R123, 0x1, R68 ;  /* 0x000000017b107824 */ /* 0x000fca00078e0244 */
[----:B------:R-:W-:Y:S02]  /*3f50*/  LEA R127, R16, R67, 0x1 ;  /* 0x00000043107f7211 */ /* 0x000fe400078e08ff */
[----:B------:R-:W0:Y:S01]  /*3f60*/  LDSM.16.MT88.4 R16, [R102] ;  /* 0x000000006610783b */ /* 0x000e220000004200 */
[----:B------:R-:W-:Y:S01]  /*3f70*/  BAR.SYNC.DEFER_BLOCKING 0x0 ;  /* 0x0000000000007b1d */ /* 0x000fe20000010000 */
[----:B------:R-:W-:Y:S01]  /*3f80*/  SHF.R.U32.HI R51, RZ, 0x3, R2 ;  /* 0x00000003ff337819 */ /* 0x000fe20000011602 */
[----:B------:R-:W-:-:S04]  /*3f90*/  IMAD R50, R50, 0x2, R67 ;  /* 0x0000000232327824 */ /* 0x000fc800078e0243 */
[----:B------:R-:W-:Y:S01]  /*3fa0*/  IMAD.SHL.U32 R124, R51, 0x8, RZ ;  /* 0x00000008337c7824 */ /* 0x000fe200078e00ff */
[----:B------:R-:W-:-:S04]  /*3fb0*/  LOP3.LUT R51, R2, 0x7, RZ, 0xc0, !PT ;  /* 0x0000000702337812 */ /* 0x000fc800078ec0ff */
[----:B------:R-:W-:Y:S01]  /*3fc0*/  LOP3.LUT R124, R124, 0x8, R51, 0xe2, !PT ;  /* 0x000000087c7c7812 */ /* 0x000fe200078ee233 */
[----:B------:R-:W-:Y:S04]  /*3fd0*/  STS [R127+0x3b20], R57 ;  /* 0x003b20397f007388 */ /* 0x000fe80000000800 */
[----:B------:R0:W-:Y:S04]  /*3fe0*/  STS [R127+0x3d40], R56 ;  /* 0x003d40387f007388 */ /* 0x0001e80000000800 */
[----:B------:R-:W-:Y:S01]  /*3ff0*/  STS [R127+0x2800], R115 ;  /* 0x002800737f007388 */ /* 0x000fe20000000800 */
[C---:B0-----:R-:W-:Y:S03]  /*4000*/  HMMA.16816.F16 R56, R36.reuse, R16, R28 ;  /* 0x000000102438723c */ /* 0x041fe6000000081c */
        /* <DEDUP_REMOVED lines=23> */
[----:B------:R-:W-:Y:S04]  /*4180*/  STS [R127+0x6380], R53 ;  /* 0x006380357f007388 */ /* 0x000fe80000000800 */
[----:B------:R-:W-:Y:S04]  /*4190*/  STS [R127+0x65a0], R52 ;  /* 0x0065a0347f007388 */ /* 0x000fe80000000800 */
[----:B------:R-:W-:Y:S04]  /*41a0*/  STS [R127+0x45c0], R132 ;  /* 0x0045c0847f007388 */ /* 0x000fe80000000800 */
[----:B------:R-:W-:Y:S04]  /*41b0*/  STS [R127+0x47e0], R130 ;  /* 0x0047e0827f007388 */ /* 0x000fe80000000800 */
[----:B------:R-:W-:Y:S04]  /*41c0*/  STS [R127+0x67c0], R128 ;  /* 0x0067c0807f007388 */ /* 0x000fe80000000800 */
[----:B---3--:R1:W-:Y:S01]  /*41d0*/  STS [R127+0x69e0], R116 ;  /* 0x0069e0747f007388 */ /* 0x0083e20000000800 */
[----:B------:R-:W-:Y:S01]  /*41e0*/  SHF.R.U32.HI R51, RZ, 0x4, R2 ;  /* 0x00000004ff337819 */ /* 0x000fe20000011602 */
[----:B0-----:R-:W-:Y:S01]  /*41f0*/  IMAD R82, R126, 0x1100, R67 ;  /* 0x000011007e527824 */ /* 0x001fe200078e0243 */
[----:B------:R-:W-:Y:S01]  /*4200*/  HMMA.16816.F16 R58, R36, R18, R30 ;  /* 0x00000012243a723c */ /* 0x000fe2000000081e */
[----:B------:R-:W3:Y:S01]  /*4210*/  LDG.E.CONSTANT R115, desc[UR4][R120.64+0xcc00] ;  /* 0x00cc000478737981 */ /* 0x000ee2000c1e9900 */
[----:B------:R-:W-:Y:S01]  /*4220*/  SHF.L.U32 R51, R51, 0x3, RZ ;  /* 0x0000000333337819 */ /* 0x000fe200000006ff */
[----:B------:R-:W-:-:S02]  /*4230*/  VIADD R19, R82, 0x2800 ;  /* 0x0000280052137836 */ /* 0x000fc40000000000 */
[----:B------:R-:W3:Y:S02]  /*4240*/  LDG.E.CONSTANT R114, desc[UR4][R120.64+0xce00] ;  /* 0x00ce000478727981 */ /* 0x000ee4000c1e9900 */
[C-C-:B------:R-:W-:Y:S02]  /*4250*/  IMAD R122, R124.reuse, 0x28, R51.reuse ;  /* 0x000000287c7a7824 */ /* 0x140fe400078e0233 */
[----:B------:R-:W-:Y:S01]  /*4260*/  IMAD R124, R124, 0x88, R51 ;  /* 0x000000887c7c7824 */ /* 0x000fe200078e0233 */
[----:B-1----:R-:W3:Y:S03]  /*4270*/  LDG.E.CONSTANT R116, desc[UR4][R120.64+0xc600] ;  /* 0x00c6000478747981 */ /* 0x002ee6000c1e9900 */
[----:B------:R-:W-:Y:S01]  /*4280*/  IMAD.U32 R19, R124, 0x2, R19 ;  /* 0x000000027c137824 */ /* 0x000fe200078e0013 */
[----:B------:R-:W3:Y:S01]  /*4290*/  LDG.E.CONSTANT R113, desc[UR4][R120.64+0xd400] ;  /* 0x00d4000478717981 */ /* 0x000ee2000c1e9900 */
[----:B------:R-:W-:Y:S03]  /*42a0*/  HMMA.16816.F16 R52, R36, R44, R24 ;  /* 0x0000002c2434723c */ /* 0x000fe60000000818 */
[----:B------:R-:W3:Y:S04]  /*42b0*/  LDG.E.CONSTANT R112, desc[UR4][R120.64+0xd600] ;  /* 0x00d6000478707981 */ /* 0x000ee8000c1e9900 */
        /* <DEDUP_REMOVED lines=8> */
[----:B------:R-:W3:Y:S04]  /*4340*/  LDG.E.64.CONSTANT R28, desc[UR4][R118.64+0x32400] ;  /* 0x03240004761c7981 */ /* 0x000ee8000c1e9b00 */
[----:B------:R-:W3:Y:S04]  /*4350*/  LDG.E.64.CONSTANT R24, desc[UR4][R118.64+0x34000] ;  /* 0x0340000476187981 */ /* 0x000ee8000c1e9b00 */
[----:B------:R-:W3:Y:S04]  /*4360*/  LDG.E.64.CONSTANT R30, desc[UR4][R118.64+0x32000] ;  /* 0x03200004761e7981 */ /* 0x000ee8000c1e9b00 */
[----:B------:R-:W-:Y:S01]  /*4370*/  STS.64 [R50+0x2300], R48 ;  /* 0x0023003032007388 */ /* 0x000fe20000000a00 */
[----:B--2---:R-:W-:-:S02]  /*4380*/  MOV R16, R42 ;  /* 0x0000002a00107202 */ /* 0x004fc40000000f00 */
[----:B------:R-:W-:Y:S01]  /*4390*/  MOV R17, R43 ;  /* 0x0000002b00117202 */ /* 0x000fe20000000f00 */
[----:B------:R-:W-:Y:S01]  /*43a0*/  VIADD R83, R67, 0x20 ;  /* 0x0000002043537836 */ /* 0x000fe20000000000 */
[----:B------:R-:W-:Y:S01]  /*43b0*/  HMMA.16816.F16 R54, R36, R46, R54 ;  /* 0x0000002e2436723c */ /* 0x000fe20000000836 */
[----:B------:R-:W2:Y:S04]  /*43c0*/  LDG.E.CONSTANT R132, desc[UR4][R120.64+0xd800] ;  /* 0x00d8000478847981 */ /* 0x000ea8000c1e9900 */
[----:B----4-:R-:W-:Y:S04]  /*43d0*/  STS.64 [R50+0x1400], R34 ;  /* 0x0014002232007388 */ /* 0x010fe80000000a00 */
[----:B------:R-:W-:Y:S04]  /*43e0*/  STS.64 [R50+0x1900], R40 ;  /* 0x0019002832007388 */ /* 0x000fe80000000a00 */
[----:B------:R-:W-:Y:S04]  /*43f0*/  STS.64 [R50+0xf00], R32 ;  /* 0x000f002032007388 */ /* 0x000fe80000000a00 */
[----:B------:R-:W-:Y:S04]  /*4400*/  STS.64 [R50+0x1e00], R16 ;  /* 0x001e001032007388 */ /* 0x000fe80000000a00 */
[----:B------:R-:W4:Y:S04]  /*4410*/  LDG.E.CONSTANT R130, desc[UR4][R120.64+0xda00] ;  /* 0x00da000478827981 */ /* 0x000f28000c1e9900 */
[----:B------:R-:W4:Y:S04]  /*4420*/  LDG.E.64.CONSTANT R92, desc[UR4][R118.64+0x3c400] ;  /* 0x03c40004765c7981 */ /* 0x000f28000c1e9b00 */
[----:B------:R-:W-:Y:S04]  /*4430*/  STS.64 [R50], R20 ;  /* 0x0000001432007388 */ /* 0x000fe80000000a00 */
[----:B------:R0:W-:Y:S04]  /*4440*/  STS.64 [R50+0x500], R22 ;  /* 0x0005001632007388 */ /* 0x0001e80000000a00 */
[----:B------:R1:W-:Y:S01]  /*4450*/  STS.64 [R50+0xa00], R26 ;  /* 0x000a001a32007388 */ /* 0x0003e20000000a00 */
[----:B------:R-:W-:Y:S01]  /*4460*/  BAR.SYNC.DEFER_BLOCKING 0x0 ;  /* 0x0000000000007b1d */ /* 0x000fe20000010000 */
[----:B------:R-:W-:-:S05]  /*4470*/  LEA R42, R122, R67, 0x1 ;  /* 0x000000437a2a7211 */ /* 0x000fca00078e08ff */
[----:B0-----:R-:W2:Y:S04]  /*4480*/  LDG.E.64.CONSTANT R22, desc[UR4][R118.64+0x36000] ;  /* 0x0360000476167981 */ /* 0x001ea8000c1e9b00 */
[----:B------:R-:W4:Y:S04]  /*4490*/  LDG.E.64.CONSTANT R16, desc[UR4][R118.64+0x30000] ;  /* 0x0300000476107981 */ /* 0x000f28000c1e9b00 */
[----:B------:R-:W4:Y:S04]  /*44a0*/  LDG.E.64.CONSTANT R20, desc[UR4][R118.64+0x30400] ;  /* 0x0304000476147981 */ /* 0x000f28000c1e9b00 */
[----:B-1----:R-:W4:Y:S04]  /*44b0*/  LDG.E.64.CONSTANT R26, desc[UR4][R118.64+0x34400] ;  /* 0x03440004761a7981 */ /* 0x002f28000c1e9b00 */
[----:B------:R0:W-:Y:S04]  /*44c0*/  LDSM.16.M88.4 R32, [R19] ;  /* 0x000000001320783b */ /* 0x0001e80000000200 */
[----:B------:R-:W1:Y:S04]  /*44d0*/  LDSM.16.MT88.4 R40, [R42] ;  /* 0x000000002a28783b */ /* 0x000e680000004200 */
[----:B0-----:R-:W2:Y:S01]  /*44e0*/  LDG.E.64.CONSTANT R18, desc[UR4][R118.64+0x36400] ;  /* 0x0364000476127981 */ /* 0x001ea2000c1e9b00 */
[----:B------:R-:W-:-:S03]  /*44f0*/  LEA R83, R122, R83, 0x1 ;  /* 0x000000537a537211 */ /* 0x000fc600078e08ff */
[----:B------:R-:W4:Y:S04]  /*4500*/  LDG.E.64.CONSTANT R94, desc[UR4][R118.64+0x3e000] ;  /* 0x03e00004765e7981 */ /* 0x000f28000c1e9b00 */
[----:B------:R-:W0:Y:S01]  /*4510*/  LDSM.16.MT88.4 R36, [R83] ;  /* 0x000000005324783b */ /* 0x000e220000004200 */
[----:B------:R-:W-:Y:S01]  /*4520*/  IADD3 R85, PT, PT, R82, 0x2820, RZ ;  /* 0x0000282052557810 */ /* 0x000fe20007ffe0ff */
[----:B------:R-:W-:-:S04]  /*4530*/  VIADD R45, R67, 0x520 ;  /* 0x00000520432d7836 */ /* 0x000fc80000000000 */
[----:B------:R-:W-:Y:S01]  /*4540*/  IMAD.U32 R44, R124, 0x2, R85 ;  /* 0x000000027c2c7824 */ /* 0x000fe200078e0055 */
[----:B------:R-:W-:-:S05]  /*4550*/  LEA R48, R122, R45, 0x1 ;  /* 0x0000002d7a307211 */ /* 0x000fca00078e08ff */
[----:B------:R-:W-:Y:S04]  /*4560*/  LDSM.16.M88.4 R44, [R44] ;  /* 0x000000002c2c783b */ /* 0x000fe80000000200 */
[----:B------:R-:W-:Y:S01]  /*4570*/  LDSM.16.MT88.4 R48, [R48] ;  /* 0x000000003030783b */ /* 0x000fe20000004200 */
[----:B-1----:R-:W-:Y:S01]  /*4580*/  HMMA.16816.F16 R56, R32, R40, R56 ;  /* 0x000000282038723c */ /* 0x002fe20000000838 */
[----:B------:R-:W-:-:S05]  /*4590*/  VIADD R41, R67, 0x500 ;  /* 0x0000050043297836 */ /* 0x000fca0000000000 */
[----:B------:R-:W-:Y:S02]  /*45a0*/  LEA R41, R122, R41, 0x1 ;  /* 0x000000297a297211 */ /* 0x000fe400078e08ff */
[C---:B------:R-:W-:Y:S04]  /*45b0*/  HMMA.16816.F16 R58, R32.reuse, R42, R58 ;  /* 0x0000002a203a723c */ /* 0x040fe8000000083a */
[----:B------:R-:W1:Y:S04]  /*45c0*/  LDSM.16.MT88.4 R40, [R41] ;  /* 0x000000002928783b */ /* 0x000e680000004200 */
[C---:B0-----:R-:W-:Y:S08]  /*45d0*/  HMMA.16816.F16 R36, R32.reuse, R36, R52 ;  /* 0x000000242024723c */ /* 0x041ff00000000834 */
[----:B------:R-:W-:Y:S01]  /*45e0*/  HMMA.16816.F16 R38, R32, R38, R54 ;  /* 0x000000262026723c */ /* 0x000fe20000000836 */
[----:B------:R-:W-:Y:S01]  /*45f0*/  VIADD R33, R82, 0x2840 ;  /* 0x0000284052217836 */ /* 0x000fe20000000000 */
[----:B------:R-:W-:-:S05]  /*4600*/  IADD3 R35, PT, PT, R67, 0xa00, RZ ;  /* 0x00000a0043237810 */ /* 0x000fca0007ffe0ff */
[----:B------:R-:W-:Y:S01]  /*4610*/  IMAD.U32 R84, R122, 0x2, R35 ;  /* 0x000000027a547824 */ /* 0x000fe200078e0023 */
[----:B-1----:R-:W-:Y:S01]  /*4620*/  HMMA.16816.F16 R52, R44, R40, R56 ;  /* 0x000000282c34723c */ /* 0x002fe20000000838 */
[----:B------:R-:W-:-:S07]  /*4630*/  LEA R40, R124, R33, 0x1 ;  /* 0x000000217c287211 */ /* 0x000fce00078e08ff */
[----:B------:R-:W-:Y:S01]  /*4640*/  HMMA.16816.F16 R56, R44, R48, R36 ;  /* 0x000000302c38723c */ /* 0x000fe20000000824 */
[----:B------:R-:W-:-:S05]  /*4650*/  VIADD R37, R67, 0xa20 ;  /* 0x00000a2043257836 */ /* 0x000fca0000000000 */
[----:B------:R-:W-:Y:S02]  /*4660*/  LEA R48, R122, R37, 0x1 ;  /* 0x000000257a307211 */ /* 0x000fe400078e08ff */
[C---:B------:R-:W-:Y:S01]  /*4670*/  HMMA.16816.F16 R54, R44.reuse, R42, R58 ;  /* 0x0000002a2c36723c */ /* 0x040fe2000000083a */
[----:B------:R-:W-:Y:S07]  /*4680*/  LDSM.16.M88.4 R40, [R40] ;  /* 0x000000002828783b */ /* 0x000fee0000000200 */
[----:B------:R-:W-:Y:S01]  /*4690*/  HMMA.16816.F16 R58, R44, R50, R38 ;  /* 0x000000322c3a723c */ /* 0x000fe20000000826 */
[----:B------:R-:W0:Y:S04]  /*46a0*/  LDSM.16.MT88.4 R44, [R84] ;  /* 0x00000000542c783b */ /* 0x000e280000004200 */
[----:B------:R-:W1:Y:S01]  /*46b0*/  LDSM.16.MT88.4 R48, [R48] ;  /* 0x000000003030783b */ /* 0x000e620000004200 */
[----:B------:R-:W-:Y:S01]  /*46c0*/  VIADD R33, R82, 0x2860 ;  /* 0x0000286052217836 */ /* 0x000fe20000000000 */
[----:B------:R-:W-:-:S03]  /*46d0*/  IADD3 R35, PT, PT, R67, 0xf00, RZ ;  /* 0x00000f0043237810 */ /* 0x000fc60007ffe0ff */
[----:B------:R-:W-:Y:S01]  /*46e0*/  IMAD.U32 R33, R124, 0x2, R33 ;  /* 0x000000027c217824 */ /* 0x000fe200078e0021 */
[----:B------:R-:W-:-:S05]  /*46f0*/  LEA R86, R122, R35, 0x1 ;  /* 0x000000237a567211 */ /* 0x000fca00078e08ff */
[----:B------:R-:W-:Y:S04]  /*4700*/  LDSM.16.M88.4 R32, [R33] ;  /* 0x000000002120783b */ /* 0x000fe80000000200 */
[----:B------:R-:W1:Y:S01]  /*4710*/  LDSM.16.MT88.4 R36, [R86] ;  /* 0x000000005624783b */ /* 0x000e620000004200 */
[C---:B0-----:R-:W-:Y:S08]  /*4720*/  HMMA.16816.F16 R44, R40.reuse, R44, R52 ;  /* 0x0000002c282c723c */ /* 0x041ff00000000834 */
[C---:B------:R-:W-:Y:S08]  /*4730*/  HMMA.16816.F16 R46, R40.reuse, R46, R54 ;  /* 0x0000002e282e723c */ /* 0x040ff00000000836 */
[C---:B-1----:R-:W-:Y:S08]  /*4740*/  HMMA.16816.F16 R56, R40.reuse, R48, R56 ;  /* 0x000000302838723c */ /* 0x042ff00000000838 */
[----:B------:R-:W-:Y:S01]  /*4750*/  HMMA.16816.F16 R58, R40, R50, R58 ;  /* 0x00000032283a723c */ /* 0x000fe2000000083a */
[----:B------:R-:W0:Y:S04]  /*4760*/  LDSM.16.MT88.4 R40, [R81] ;  /* 0x000000005128783b */ /* 0x000e280000004200 */
[----:B------:R-:W-:Y:S03]  /*4770*/  LDSM.16.MT88.4 R48, [R89] ;  /* 0x000000005930783b */ /* 0x000fe60000004200 */
[C---:B------:R-:W-:Y:S08]  /*4780*/  HMMA.16816.F16 R52, R32.reuse, R36, R44 ;  /* 0x000000242034723c */ /* 0x040ff0000000082c */
[C---:B------:R-:W-:Y:S01]  /*4790*/  HMMA.16816.F16 R54, R32.reuse, R38, R46 ;  /* 0x000000262036723c */ /* 0x040fe2000000082e */
[----:B------:R-:W1:Y:S04]  /*47a0*/  LDSM.16.M88.4 R44, [R90] ;  /* 0x000000005a2c783b */ /* 0x000e680000000200 */
[----:B------:R-:W3:Y:S03]  /*47b0*/  LDSM.16.MT88.4 R36, [R88] ;  /* 0x000000005824783b */ /* 0x000ee60000004200 */
[C---:B0-----:R-:W-:Y:S08]  /*47c0*/  HMMA.16816.F16 R56, R32.reuse, R40, R56 ;  /* 0x000000282038723c */ /* 0x041ff00000000838 */
[----:B------:R-:W-:Y:S01]  /*47d0*/  HMMA.16816.F16 R58, R32, R42, R58 ;  /* 0x0000002a203a723c */ /* 0x000fe2000000083a */
[----:B------:R-:W-:Y:S04]  /*47e0*/  LDSM.16.M88.4 R40, [R96] ;  /* 0x000000006028783b */ /* 0x000fe80000000200 */
[----:B------:R-:W0:Y:S03]  /*47f0*/  LDSM.16.MT88.4 R32, [R91] ;  /* 0x000000005b20783b */ /* 0x000e260000004200 */
[C---:B-1----:R-:W-:Y:S08]  /*4800*/  HMMA.16816.F16 R52, R44.reuse, R48, R52 ;  /* 0x000000302c34723c */ /* 0x042ff00000000834 */
[C---:B------:R-:W-:Y:S01]  /*4810*/  HMMA.16816.F16 R54, R44.reuse, R50, R54 ;  /* 0x000000322c36723c */ /* 0x040fe20000000836 */
[----:B------:R-:W-:Y:S07]  /*4820*/  LDSM.16.MT88.4 R48, [R99] ;  /* 0x000000006330783b */ /* 0x000fee0000004200 */
[C---:B---3--:R-:W-:Y:S08]  /*4830*/  HMMA.16816.F16 R56, R44.reuse, R36, R56 ;  /* 0x000000242c38723c */ /* 0x048ff00000000838 */
[----:B------:R-:W-:Y:S01]  /*4840*/  HMMA.16816.F16 R58, R44, R38, R58 ;  /* 0x000000262c3a723c */ /* 0x000fe2000000083a */
[----:B------:R-:W1:Y:S04]  /*4850*/  LDSM.16.MT88.4 R44, [R97] ;  /* 0x00000000612c783b */ /* 0x000e680000004200 */
[----:B------:R-:W3:Y:S03]  /*4860*/  LDSM.16.M88.4 R36, [R100] ;  /* 0x000000006424783b */ /* 0x000ee60000000200 */
[C---:B0-----:R-:W-:Y:S08]  /*4870*/  HMMA.16816.F16 R32, R40.reuse, R32, R52 ;  /* 0x000000202820723c */ /* 0x041ff00000000834 */
[C---:B------:R-:W-:Y:S08]  /*4880*/  HMMA.16816.F16 R34, R40.reuse, R34, R54 ;  /* 0x000000222822723c */ /* 0x040ff00000000836 */
[C---:B-1----:R-:W-:Y:S08]  /*4890*/  HMMA.16816.F16 R52, R40.reuse, R44, R56 ;  /* 0x0000002c2834723c */ /* 0x042ff00000000838 */
[----:B------:R-:W-:Y:S01]  /*48a0*/  HMMA.16816.F16 R54, R40, R46, R58 ;  /* 0x0000002e2836723c */ /* 0x000fe2000000083a */
[----:B------:R-:W-:Y:S01]  /*48b0*/  SHF.R.U32.HI R41, RZ, 0x3, R125 ;  /* 0x00000003ff297819 */ /* 0x000fe2000001167d */
[----:B------:R-:W-:Y:S01]  /*48c0*/  IMAD.SHL.U32 R125, R125, 0x4, RZ ;  /* 0x000000047d7d7824 */ /* 0x000fe200078e00ff */
[----:B------:R-:W-:Y:S02]  /*48d0*/  LDSM.16.MT88.4 R44, [R102] ;  /* 0x00000000662c783b */ /* 0x000fe40000004200 */
[----:B------:R-:W-:-:S02]  /*48e0*/  LEA R41, R126, R41, 0x2 ;  /* 0x000000297e297211 */ /* 0x000fc400078e10ff */
[----:B------:R-:W-:-:S05]  /*48f0*/  LOP3.LUT R40, R125, 0x1c, RZ, 0xc0, !PT ;  /* 0x0000001c7d287812 */ /* 0x000fca00078ec0ff */
[----:B------:R-:W-:Y:S01]  /*4900*/  IMAD R40, R41, 0x28, R40 ;  /* 0x0000002829287824 */ /* 0x000fe200078e0228 */
[C---:B---3--:R-:W-:Y:S03]  /*4910*/  HMMA.16816.F16 R56, R36.reuse, R48, R32 ;  /* 0x000000302438723c */ /* 0x048fe60000000820 */
[----:B------:R-:W-:Y:S02]  /*4920*/  IMAD R86, R40, 0x2, R67 ;  /* 0x0000000228567824 */ /* 0x000fe400078e0243 */
[----:B------:R-:W0:Y:S03]  /*4930*/  LDSM.16.M88.4 R40, [R103] ;  /* 0x000000006728783b */ /* 0x000e260000000200 */
[----:B------:R-:W-:Y:S01]  /*4940*/  HMMA.16816.F16 R58, R36, R50, R34 ;  /* 0x00000032243a723c */ /* 0x000fe20000000822 */
[----:B------:R-:W1:Y:S04]  /*4950*/  LDSM.16.MT88.4 R32, [R98] ;  /* 0x000000006220783b */ /* 0x000e680000004200 */
[----:B------:R-:W3:Y:S01]  /*4960*/  LDSM.16.MT88.4 R48, [R101] ;  /* 0x000000006530783b */ /* 0x000ee20000004200 */
[----:B------:R-:W-:Y:S06]  /*4970*/  BAR.SYNC.DEFER_BLOCKING 0x0 ;  /* 0x0000000000007b1d */ /* 0x000fec0000010000 */
        /* <DEDUP_REMOVED lines=32> */
[----:B------:R2:W-:Y:S04]  /*4b80*/  STS.64 [R86+0xf00], R28 ;  /* 0x000f001c56007388 */ /* 0x0005e80000000a00 */
[----:B------:R4:W-:Y:S01]  /*4b90*/  STS.64 [R86+0x1400], R24 ;  /* 0x0014001856007388 */ /* 0x0009e20000000a00 */
[----:B--2---:R-:W-:Y:S01]  /*4ba0*/  IMAD.MOV.U32 R28, RZ, RZ, R18 ;  /* 0x000000ffff1c7224 */ /* 0x004fe200078e0012 */
[----:B------:R-:W-:-:S02]  /*4bb0*/  MOV R29, R19 ;  /* 0x00000013001d7202 */ /* 0x000fc40000000f00 */
[----:B----4-:R-:W-:Y:S01]  /*4bc0*/  MOV R24, R22 ;  /* 0x0000001600187202 */ /* 0x010fe20000000f00 */
[----:B------:R-:W-:Y:S01]  /*4bd0*/  IMAD.MOV.U32 R25, RZ, RZ, R23 ;  /* 0x000000ffff197224 */ /* 0x000fe200078e0017 */
[----:B------:R2:W-:Y:S04]  /*4be0*/  STS.64 [R86], R16 ;  /* 0x0000001056007388 */ /* 0x0005e80000000a00 */
[----:B------:R4:W-:Y:S04]  /*4bf0*/  STS.64 [R86+0x500], R20 ;  /* 0x0005001456007388 */ /* 0x0009e80000000a00 */
[----:B------:R3:W-:Y:S04]  /*4c00*/  STS.64 [R86+0xa00], R30 ;  /* 0x000a001e56007388 */ /* 0x0007e80000000a00 */
[----:B------:R-:W-:Y:S04]  /*4c10*/  STS.64 [R86+0x1900], R26 ;  /* 0x0019001a56007388 */ /* 0x000fe80000000a00 */
[----:B------:R-:W-:Y:S04]  /*4c20*/  STS.64 [R86+0x1e00], R24 ;  /* 0x001e001856007388 */ /* 0x000fe80000000a00 */
[----:B------:R-:W-:Y:S01]  /*4c30*/  STS.64 [R86+0x2300], R28 ;  /* 0x0023001c56007388 */ /* 0x000fe20000000a00 */
[----:B------:R-:W-:Y:S01]  /*4c40*/  BAR.SYNC.DEFER_BLOCKING 0x0 ;  /* 0x0000000000007b1d */ /* 0x000fe20000010000 */
[----:B--2---:R-:W-:-:S02]  /*4c50*/  IADD3 R17, PT, PT, R82, 0x2800, RZ ;  /* 0x0000280052117810 */ /* 0x004fc40007ffe0ff */
[----:B----4-:R-:W-:-:S03]  /*4c60*/  LEA R20, R122, R67, 0x1 ;  /* 0x000000437a147211 */ /* 0x010fc600078e08ff */
[----:B------:R-:W-:-:S03]  /*4c70*/  IMAD.U32 R17, R124, 0x2, R17 ;  /* 0x000000027c117824 */ /* 0x000fc600078e0011 */
[----:B------:R-:W-:Y:S04]  /*4c80*/  LDSM.16.MT88.4 R20, [R20] ;  /* 0x000000001414783b */ /* 0x000fe80000004200 */
[----:B------:R-:W2:Y:S01]  /*4c90*/  LDSM.16.M88.4 R16, [R17] ;  /* 0x000000001110783b */ /* 0x000ea20000000200 */
[----:B0-----:R-:W-:Y:S03]  /*4ca0*/  HMMA.16816.F16 R44, R40, R44, R56 ;  /* 0x0000002c282c723c */ /* 0x001fe60000000838 */
[----:B------:R-:W0:Y:S05]  /*4cb0*/  LDSM.16.MT88.4 R24, [R83] ;  /* 0x000000005318783b */ /* 0x000e2a0000004200 */
[C---:B-1----:R-:W-:Y:S08]  /*4cc0*/  HMMA.16816.F16 R32, R36.reuse, R32, R52 ;  /* 0x000000202420723c */ /* 0x042ff00000000834 */
[----:B------:R-:W-:Y:S01]  /*4cd0*/  HMMA.16816.F16 R34, R36, R34, R54 ;  /* 0x000000222422723c */ /* 0x000fe20000000836 */
[----:B---3--:R-:W-:-:S04]  /*4ce0*/  VIADD R31, R67, 0x500 ;  /* 0x00000500431f7836 */ /* 0x008fc80000000000 */
[----:B------:R-:W-:-:S03]  /*4cf0*/  IMAD.U32 R31, R122, 0x2, R31 ;  /* 0x000000027a1f7824 */ /* 0x000fc600078e001f */
[C---:B------:R-:W-:Y:S03]  /*4d00*/  HMMA.16816.F16 R46, R40.reuse, R46, R58 ;  /* 0x0000002e282e723c */ /* 0x040fe6000000083a */
[----:B------:R-:W-:Y:S05]  /*4d10*/  LDSM.16.MT88.4 R28, [R31] ;  /* 0x000000001f1c783b */ /* 0x000fea0000004200 */
[----:B------:R-:W-:Y:S01]  /*4d20*/  HMMA.16816.F16 R36, R40, R48, R32 ;  /* 0x000000302824723c */ /* 0x000fe20000000820 */
[----:B------:R-:W-:-:S07]  /*4d30*/  LEA R32, R124, R85, 0x1 ;  /* 0x000000557c207211 */ /* 0x000fce00078e08ff */
[----:B--2---:R-:W-:Y:S01]  /*4d40*/  HMMA.16816.F16 R54, R16, R20, R44 ;  /* 0x000000141036723c */ /* 0x004fe2000000082c */
[----:B------:R-:W-:-:S07]  /*4d50*/  IADD3 R21, PT, PT, R67, 0x520, RZ ;  /* 0x0000052043157810 */ /* 0x000fce0007ffe0ff */
[----:B------:R-:W-:Y:S01]  /*4d60*/  HMMA.16816.F16 R52, R40, R50, R34 ;  /* 0x000000322834723c */ /* 0x000fe20000000822 */
[----:B------:R-:W-:Y:S01]  /*4d70*/  IMAD.U32 R40, R122, 0x2, R21 ;  /* 0x000000027a287824 */ /* 0x000fe200078e0015 */
[----:B------:R-:W1:Y:S05]  /*4d80*/  LDSM.16.M88.4 R32, [R32] ;  /* 0x000000002020783b */ /* 0x000e6a0000000200 */
[----:B------:R-:W2:Y:S01]  /*4d90*/  LDSM.16.MT88.4 R40, [R40] ;  /* 0x000000002828783b */ /* 0x000ea20000004200 */
[----:B------:R-:W-:Y:S01]  /*4da0*/  IADD3 R21, PT, PT, R82, 0x2840, RZ ;  /* 0x0000284052157810 */ /* 0x000fe20007ffe0ff */
[----:B0-----:R-:W-:Y:S01]  /*4db0*/  HMMA.16816.F16 R50, R16, R24, R36 ;  /* 0x000000181032723c */ /* 0x001fe20000000824 */
[----:B------:R-:W-:Y:S01]  /*4dc0*/  IADD3 R25, PT, PT, R67, 0xa20, RZ ;  /* 0x00000a2043197810 */ /* 0x000fe20007ffe0ff */
[----:B------:R-:W-:Y:S02]  /*4dd0*/  LDSM.16.MT88.4 R36, [R84] ;  /* 0x000000005424783b */ /* 0x000fe40000004200 */
[----:B------:R-:W-:-:S02]  /*4de0*/  IMAD.U32 R21, R124, 0x2, R21 ;  /* 0x000000027c157824 */ /* 0x000fc400078e0015 */
[----:B------:R-:W-:Y:S02]  /*4df0*/  IMAD.U32 R56, R122, 0x2, R25 ;  /* 0x000000027a387824 */ /* 0x000fe400078e0019 */
[C---:B------:R-:W-:Y:S02]  /*4e00*/  HMMA.16816.F16 R48, R16.reuse, R22, R46 ;  /* 0x000000161030723c */ /* 0x040fe4000000082e */
[----:B------:R-:W0:Y:S06]  /*4e10*/  LDSM.16.M88.4 R20, [R21] ;  /* 0x000000001514783b */ /* 0x000e2c0000000200 */
[----:B------:R-:W-:Y:S01]  /*4e20*/  HMMA.16816.F16 R52, R16, R26, R52 ;  /* 0x0000001a1034723c */ /* 0x000fe20000000834 */
[----:B------:R-:W3:Y:S01]  /*4e30*/  LDSM.16.MT88.4 R16, [R56] ;  /* 0x000000003810783b */ /* 0x000ee20000004200 */
[----:B------:R-:W-:Y:S01]  /*4e40*/  IADD3 R27, PT, PT, R82, 0x2860, RZ ;  /* 0x00002860521b7810 */ /* 0x000fe20007ffe0ff */
[----:B------:R-:W-:-:S02]  /*4e50*/  VIADD R25, R67, 0xf00 ;  /* 0x00000f0043197836 */ /* 0x000fc40000000000 */
[----:B------:R-:W-:Y:S01]  /*4e60*/  LDSM.16.MT88.4 R56, [R101] ;  /* 0x000000006538783b */ /* 0x000fe20000004200 */
[----:B------:R-:W-:Y:S01]  /*4e70*/  LEA R27, R124, R27, 0x1 ;  /* 0x0000001b7c1b7211 */ /* 0x000fe200078e08ff */
[----:B------:R-:W-:-:S05]  /*4e80*/  IMAD.U32 R44, R122, 0x2, R25 ;  /* 0x000000027a2c7824 */ /* 0x000fca00078e0019 */
[----:B------:R-:W-:Y:S04]  /*4e90*/  LDSM.16.M88.4 R24, [R27] ;  /* 0x000000001b18783b */ /* 0x000fe80000000200 */
[----:B------:R-:W4:Y:S01]  /*4ea0*/  LDSM.16.MT88.4 R44, [R44] ;  /* 0x000000002c2c783b */ /* 0x000f220000004200 */
[C---:B-1----:R-:W-:Y:S08]  /*4eb0*/  HMMA.16816.F16 R54, R32.reuse, R28, R54 ;  /* 0x0000001c2036723c */ /* 0x042ff00000000836 */
[C---:B------:R-:W-:Y:S01]  /*4ec0*/  HMMA.16816.F16 R48, R32.reuse, R30, R48 ;  /* 0x0000001e2030723c */ /* 0x040fe20000000830 */
[----:B------:R-:W1:Y:S07]  /*4ed0*/  LDSM.16.MT88.4 R28, [R81] ;  /* 0x00000000511c783b */ /* 0x000e6e0000004200 */
[C---:B--2---:R-:W-:Y:S08]  /*4ee0*/  HMMA.16816.F16 R40, R32.reuse, R40, R50 ;  /* 0x000000282028723c */ /* 0x044ff00000000832 */
[----:B------:R-:W-:Y:S01]  /*4ef0*/  HMMA.16816.F16 R42, R32, R42, R52 ;  /* 0x0000002a202a723c */ /* 0x000fe20000000834 */
[----:B------:R-:W-:Y:S07]  /*4f00*/  LDSM.16.M88.4 R32, [R90] ;  /* 0x000000005a20783b */ /* 0x000fee0000000200 */
[C---:B0-----:R-:W-:Y:S08]  /*4f10*/  HMMA.16816.F16 R54, R20.reuse, R36, R54 ;  /* 0x000000241436723c */ /* 0x041ff00000000836 */
[C---:B------:R-:W-:Y:S01]  /*4f20*/  HMMA.16816.F16 R48, R20.reuse, R38, R48 ;  /* 0x000000261430723c */ /* 0x040fe20000000830 */
[----:B------:R-:W0:Y:S07]  /*4f30*/  LDSM.16.MT88.4 R36, [R89] ;  /* 0x000000005924783b */ /* 0x000e2e0000004200 */
[C---:B---3--:R-:W-:Y:S08]  /*4f40*/  HMMA.16816.F16 R40, R20.reuse, R16, R40 ;  /* 0x000000101428723c */ /* 0x048ff00000000828 */
[----:B------:R-:W-:Y:S01]  /*4f50*/  HMMA.16816.F16 R50, R20, R18, R42 ;  /* 0x000000121432723c */ /* 0x000fe2000000082a */
[----:B------:R-:W2:Y:S01]  /*4f60*/  LDSM.16.MT88.4 R16, [R88] ;  /* 0x000000005810783b */ /* 0x000ea20000004200 */
[----:B------:R-:W3:Y:S01]  /*4f70*/  S2R R122, SR_TID.X ;  /* 0x00000000007a7919 */ /* 0x000ee20000002100 */
[----:B------:R-:W3:Y:S05]  /*4f80*/  S2R R124, SR_TID.Y ;  /* 0x00000000007c7919 */ /* 0x000eea0000002200 */
[C---:B----4-:R-:W-:Y:S01]  /*4f90*/  HMMA.16816.F16 R46, R24.reuse, R46, R48 ;  /* 0x0000002e182e723c */ /* 0x050fe20000000830 */
[----:B------:R-:W-:Y:S07]  /*4fa0*/  LDSM.16.M88.4 R20, [R96] ;  /* 0x000000006014783b */ /* 0x000fee0000000200 */
[C---:B------:R-:W-:Y:S01]  /*4fb0*/  HMMA.16816.F16 R44, R24.reuse, R44, R54 ;  /* 0x0000002c182c723c */ /* 0x040fe20000000836 */
[----:B------:R-:W-:Y:S07]  /*4fc0*/  LDSM.16.M88.4 R52, [R103] ;  /* 0x000000006734783b */ /* 0x000fee0000000200 */
[C---:B-1----:R-:W-:Y:S01]  /*4fd0*/  HMMA.16816.F16 R48, R24.reuse, R28, R40 ;  /* 0x0000001c1830723c */ /* 0x042fe20000000828 */
[----:B------:R-:W1:Y:S07]  /*4fe0*/  LDSM.16.MT88.4 R40, [R91] ;  /* 0x000000005b28783b */ /* 0x000e6e0000004200 */
[----:B------:R-:W-:Y:S01]  /*4ff0*/  HMMA.16816.F16 R50, R24, R30, R50 ;  /* 0x0000001e1832723c */ /* 0x000fe20000000832 */
[----:B------:R-:W4:Y:S04]  /*5000*/  LDSM.16.MT88.4 R28, [R97] ;  /* 0x00000000611c783b */ /* 0x000f280000004200 */
[----:B------:R-:W-:Y:S03]  /*5010*/  LDSM.16.MT88.4 R24, [R99] ;  /* 0x000000006318783b */ /* 0x000fe60000004200 */
[C---:B0-----:R-:W-:Y:S08]  /*5020*/  HMMA.16816.F16 R36, R32.reuse, R36, R44 ;  /* 0x000000242024723c */ /* 0x041ff0000000082c */
[C---:B------:R-:W-:Y:S01]  /*5030*/  HMMA.16816.F16 R38, R32.reuse, R38, R46 ;  /* 0x000000262026723c */ /* 0x040fe2000000082e */
[----:B------:R-:W0:Y:S07]  /*5040*/  LDSM.16.M88.4 R44, [R100] ;  /* 0x00000000642c783b */ /* 0x000e2e0000000200 */
[C---:B--2---:R-:W-:Y:S08]  /*5050*/  HMMA.16816.F16 R16, R32.reuse, R16, R48 ;  /* 0x000000102010723c */ /* 0x044ff00000000830 */
[----:B------:R-:W-:Y:S01]  /*5060*/  HMMA.16816.F16 R18, R32, R18, R50 ;  /* 0x000000122012723c */ /* 0x000fe20000000832 */
[----:B------:R-:W2:Y:S01]  /*5070*/  LDSM.16.MT88.4 R48, [R98] ;  /* 0x000000006230783b */ /* 0x000ea20000004200 */
[----:B---3--:R-:W-:-:S02]  /*5080*/  SHF.R.U32.HI R33, RZ, 0x3, R122 ;  /* 0x00000003ff217819 */ /* 0x008fc4000001167a */
[----:B------:R-:W-:-:S03]  /*5090*/  SHF.L.U32 R32, R122, 0x2, RZ ;  /* 0x000000027a207819 */ /* 0x000fc600000006ff */
[----:B------:R-:W-:Y:S01]  /*50a0*/  IMAD R33, R124, 0x4, R33 ;  /* 0x000000047c217824 */ /* 0x000fe200078e0221 */
[----:B------:R-:W-:-:S05]  /*50b0*/  LOP3.LUT R32, R32, 0x1c, RZ, 0xc0, !PT ;  /* 0x0000001c20207812 */ /* 0x000fca00078ec0ff */
[----:B------:R-:W-:Y:S02]  /*50c0*/  IMAD R146, R33, 0x28, R32 ;  /* 0x0000002821927824 */ /* 0x000fe400078e0220 */
[----:B------:R-:W3:Y:S01]  /*50d0*/  LDSM.16.MT88.4 R32, [R102] ;  /* 0x000000006620783b */ /* 0x000ee20000004200 */
[C---:B-1----:R-:W-:Y:S03]  /*50e0*/  HMMA.16816.F16 R40, R20.reuse, R40, R36 ;  /* 0x000000281428723c */ /* 0x042fe60000000824 */
[----:B------:R-:W3:Y:S05]  /*50f0*/  LDG.E.64.CONSTANT R36, desc[UR4][R118.64+0x38000] ;  /* 0x0380000476247981 */ /* 0x000eea000c1e9b00 */
[C---:B------:R-:W-:Y:S01]  /*5100*/  HMMA.16816.F16 R42, R20.reuse, R42, R38 ;  /* 0x0000002a142a723c */ /* 0x040fe20000000826 */
[----:B------:R-:W3:Y:S07]  /*5110*/  LDG.E.64.CONSTANT R38, desc[UR4][R118.64+0x38400] ;  /* 0x0384000476267981 */ /* 0x000eee000c1e9b00 */
[----:B----4-:R-:W-:Y:S01]  /*5120*/  HMMA.16816.F16 R28, R20, R28, R16 ;  /* 0x0000001c141c723c */ /* 0x010fe20000000810 */
[----:B------:R-:W-:-:S05]  /*5130*/  IADD3 R16, PT, PT, R123, R68, RZ ;  /* 0x000000447b107210 */ /* 0x000fca0007ffe0ff */
[----:B------:R-:W-:Y:S01]  /*5140*/  IMAD R123, R16, 0x2, R67 ;  /* 0x00000002107b7824 */ /* 0x000fe200078e0243 */
[----:B------:R-:W-:Y:S01]  /*5150*/  BAR.SYNC.DEFER_BLOCKING 0x0 ;  /* 0x0000000000007b1d */ /* 0x000fe20000010000 */
[C---:B0-----:R-:W-:Y:S05]  /*5160*/  HMMA.16816.F16 R84, R44.reuse, R24, R40 ;  /* 0x000000182c54723c */ /* 0x041fea0000000828 */
[----:B------:R-:W4:Y:S03]  /*5170*/  LDG.E.64.CONSTANT R40, desc[UR4][R118.64+0x3a000] ;  /* 0x03a0000476287981 */ /* 0x000f26000c1e9b00 */
[----:B------:R-:W-:Y:S01]  /*5180*/  HMMA.16816.F16 R86, R44, R26, R42 ;  /* 0x0000001a2c56723c */ /* 0x000fe2000000082a */
[----:B------:R-:W4:Y:S01]  /*5190*/  LDG.E.64.CONSTANT R42, desc[UR4][R118.64+0x3a400] ;  /* 0x03a40004762a7981 */ /* 0x000f22000c1e9b00 */
[----:B------:R-:W-:-:S03]  /*51a0*/  SHF.R.U32.HI R16, RZ, 0x3, R2 ;  /* 0x00000003ff107819 */ /* 0x000fc60000011602 */
[----:B------:R-:W4:Y:S04]  /*51b0*/  LDG.E.64.CONSTANT R26, desc[UR4][R118.64+0x40400] ;  /* 0x04040004761a7981 */ /* 0x000f28000c1e9b00 */
[----:B------:R-:W-:Y:S04]  /*51c0*/  STS [R123+0x2a20], R79 ;  /* 0x002a204f7b007388 */ /* 0x000fe80000000800 */
[----:B------:R2:W-:Y:S04]  /*51d0*/  STS [R123+0x2c40], R78 ;  /* 0x002c404e7b007388 */ /* 0x0005e80000000800 */
[----:B------:R-:W-:Y:S04]  /*51e0*/  STS [R123+0x2e60], R77 ;  /* 0x002e604d7b007388 */ /* 0x000fe80000000800 */
[----:B------:R0:W-:Y:S01]  /*51f0*/  STS [R123+0x3080], R76 ;  /* 0x0030804c7b007388 */ /* 0x0001e20000000800 */
[----:B--2---:R-:W-:Y:S03]  /*5200*/  HMMA.16816.F16 R78, R44, R48, R28 ;  /* 0x000000302c4e723c */ /* 0x004fe6000000081c */
[----:B------:R-:W2:Y:S01]  /*5210*/  LDG.E.64.CONSTANT R48, desc[UR4][R118.64+0x3c000] ;  /* 0x03c0000476307981 */ /* 0x000ea2000c1e9b00 */
[----:B------:R-:W-:-:S03]  /*5220*/  SHF.L.U32 R17, R16, 0x3, RZ ;  /* 0x0000000310117819 */ /* 0x000fc600000006ff */
[----:B------:R1:W-:Y:S04]  /*5230*/  STS [R123+0x2800], R80 ;  /* 0x002800507b007388 */ /* 0x0003e80000000800 */
[----:B0-----:R-:W2:Y:S01]  /*5240*/  LDG.E.64.CONSTANT R76, desc[UR4][R118.64+0x3e400] ;  /* 0x03e40004764c7981 */ /* 0x001ea2000c1e9b00 */
[----:B------:R-:W-:Y:S01]  /*5250*/  LOP3.LUT R16, R2, 0x7, RZ, 0xc0, !PT ;  /* 0x0000000702107812 */ /* 0x000fe200078ec0ff */
[----:B------:R-:W-:Y:S02]  /*5260*/  HMMA.16816.F16 R82, R20, R30, R18 ;  /* 0x0000001e1452723c */ /* 0x000fe40000000812 */
[----:B------:R0:W-:Y:S01]  /*5270*/  STS [R123+0x34c0], R74 ;  /* 0x0034c04a7b007388 */ /* 0x0001e20000000800 */
[----:B------:R-:W-:Y:S02]  /*5280*/  LOP3.LUT R17, R17, 0x8, R16, 0xe2, !PT ;  /* 0x0000000811117812 */ /* 0x000fe400078ee210 */
[----:B------:R-:W-:Y:S01]  /*5290*/  SHF.R.U32.HI R16, RZ, 0x4, R2 ;  /* 0x00000004ff107819 */ /* 0x000fe20000011602 */
[----:B-1----:R-:W2:Y:S04]  /*52a0*/  LDG.E.CONSTANT R80, desc[UR4][R120.64+0xfc00] ;  /* 0x00fc000478507981 */ /* 0x002ea8000c1e9900 */
[----:B------:R-:W-:Y:S01]  /*52b0*/  IMAD.SHL.U32 R16, R16, 0x8, RZ ;  /* 0x0000000810107824 */ /* 0x000fe200078e00ff */
[----:B------:R-:W2:Y:S03]  /*52c0*/  LDG.E.64.CONSTANT R20, desc[UR4][R118.64+0x44000] ;  /* 0x0440000476147981 */ /* 0x000ea6000c1e9b00 */
[C-C-:B------:R-:W-:Y:S01]  /*52d0*/  IMAD R126, R17.reuse, 0x88, R16.reuse ;  /* 0x00000088117e7824 */ /* 0x140fe200078e0210 */
[----:B0-----:R-:W2:Y:S01]  /*52e0*/  LDG.E.CONSTANT R74, desc[UR4][R120.64+0xfe00] ;  /* 0x00fe0004784a7981 */ /* 0x001ea2000c1e9900 */
[----:B------:R-:W-:-:S03]  /*52f0*/  IMAD R128, R17, 0x28, R16 ;  /* 0x0000002811807824 */ /* 0x000fc600078e0210 */
[----:B------:R-:W2:Y:S04]  /*5300*/  LDG.E.64.CONSTANT R16, desc[UR4][R118.64+0x46000] ;  /* 0x0460000476107981 */ /* 0x000ea8000c1e9b00 */
[----:B------:R-:W2:Y:S04]  /*5310*/  LDG.E.64.CONSTANT R30, desc[UR4][R118.64+0x46400] ;  /* 0x04640004761e7981 */ /* 0x000ea8000c1e9b00 */
[----:B------:R-:W2:Y:S04]  /*5320*/  LDG.E.64.CONSTANT R28, desc[UR4][R118.64+0x40000] ;  /* 0x04000004761c7981 */ /* 0x000ea8000c1e9b00 */
[----:B------:R-:W2:Y:S04]  /*5330*/  LDG.E.64.CONSTANT R24, desc[UR4][R118.64+0x42000] ;  /* 0x0420000476187981 */ /* 0x000ea8000c1e9b00 */
[----:B------:R-:W2:Y:S04]  /*5340*/  LDG.E.64.CONSTANT R22, desc[UR4][R118.64+0x42400] ;  /* 0x0424000476167981 */ /* 0x000ea8000c1e9b00 */
[----:B------:R0:W2:Y:S04]  /*5350*/  LDG.E.64.CONSTANT R18, desc[UR4][R118.64+0x44400] ;  /* 0x0444000476127981 */ /* 0x0000a8000c1e9b00 */
[----:B------:R1:W-:Y:S04]  /*5360*/  STS [R123+0x3f60], R69 ;  /* 0x003f60457b007388 */ /* 0x0003e80000000800 */
[----:B------:R0:W-:Y:S01]  /*5370*/  STS [R123+0x32a0], R75 ;  /* 0x0032a04b7b007388 */ /* 0x0001e20000000800 */
[----:B-1----:R-:W-:-:S03]  /*5380*/  LEA R69, R146, R67, 0x1 ;  /* 0x0000004392457211 */ /* 0x002fc600078e08ff */
        /* <DEDUP_REMOVED lines=24> */
[----:B------:R-:W-:Y:S04]  /*5510*/  STS.64 [R69+0x1900], R92 ;  /* 0x0019005c45007388 */ /* 0x000fe80000000a00 */
[----:B------:R-:W-:Y:S01]  /*5520*/  STS.64 [R69+0x1e00], R94 ;  /* 0x001e005e45007388 */ /* 0x000fe20000000a00 */
[----:B0-----:R-:W-:-:S04]  /*5530*/  IMAD R75, R124, 0x1100, R67 ;  /* 0x000011007c4b7824 */ /* 0x001fc800078e0243 */
[----:B------:R-:W-:Y:S01]  /*5540*/  VIADD R119, R75, 0x2800 ;  /* 0x000028004b777836 */ /* 0x000fe20000000000 */
[----:B------:R-:W-:-:S03]  /*5550*/  LEA R118, R128, R67, 0x1 ;  /* 0x0000004380767211 */ /* 0x000fc600078e08ff */
[----:B------:R-:W-:Y:S01]  /*5560*/  IMAD.U32 R119, R126, 0x2, R119 ;  /* 0x000000027e777824 */ /* 0x000fe200078e0077 */
[----:B------:R-:W-:Y:S01]  /*5570*/  HMMA.16816.F16 R82, R44, R50, R82 ;  /* 0x000000322c52723c */ /* 0x000fe20000000852 */
[----:B------:R-:W-:-:S07]  /*5580*/  IADD3 R45, PT, PT, R75, 0x2820, RZ ;  /* 0x000028204b2d7810 */ /* 0x000fce0007ffe0ff */
[----:B---3--:R-:W-:Y:S01]  /*5590*/  HMMA.16816.F16 R84, R52, R32, R84 ;  /* 0x000000203454723c */ /* 0x008fe20000000854 */
[----:B------:R-:W-:Y:S01]  /*55a0*/  VIADD R33, R67, 0x500 ;  /* 0x0000050043217836 */ /* 0x000fe20000000000 */
[----:B------:R-:W-:-:S06]  /*55b0*/  LEA R120, R126, R45, 0x1 ;  /* 0x0000002d7e787211 */ /* 0x000fcc00078e08ff */
[----:B------:R-:W-:Y:S01]  /*55c0*/  HMMA.16816.F16 R86, R52, R34, R86 ;  /* 0x000000223456723c */ /* 0x000fe20000000856 */
[----:B------:R0:W-:Y:S04]  /*55d0*/  STS.64 [R69], R36 ;  /* 0x0000002445007388 */ /* 0x0001e80000000a00 */
[----:B------:R-:W-:Y:S04]  /*55e0*/  STS.64 [R69+0x500], R38 ;  /* 0x0005002645007388 */ /* 0x000fe80000000a00 */
[----:B----4-:R-:W-:Y:S04]  /*55f0*/  STS.64 [R69+0xa00], R40 ;  /* 0x000a002845007388 */ /* 0x010fe80000000a00 */
[----:B------:R-:W-:Y:S01]  /*5600*/  STS.64 [R69+0xf00], R42 ;  /* 0x000f002a45007388 */ /* 0x000fe20000000a00 */
[----:B0-----:R-:W-:-:S03]  /*5610*/  IADD3 R37, PT, PT, R67, 0x20, RZ ;  /* 0x0000002043257810 */ /* 0x001fc60007ffe0ff */
[----:B--2---:R-:W-:Y:S04]  /*5620*/  STS.64 [R69+0x1400], R48 ;  /* 0x0014003045007388 */ /* 0x004fe80000000a00 */
[----:B------:R0:W-:Y:S01]  /*5630*/  STS.64 [R69+0x2300], R76 ;  /* 0x0023004c45007388 */ /* 0x0001e20000000a00 */
[----:B------:R-:W-:Y:S01]  /*5640*/  BAR.SYNC.DEFER_BLOCKING 0x0 ;  /* 0x0000000000007b1d */ /* 0x000fe20000010000 */
[C---:B------:R-:W-:Y:S02]  /*5650*/  IMAD.U32 R92, R128.reuse, 0x2, R37 ;  /* 0x00000002805c7824 */ /* 0x040fe400078e0025 */
[----:B0-----:R-:W-:-:S03]  /*5660*/  IMAD.U32 R76, R128, 0x2, R33 ;  /* 0x00000002804c7824 */ /* 0x001fc600078e0021 */
[----:B------:R-:W-:Y:S04]  /*5670*/  LDSM.16.M88.4 R36, [R119] ;  /* 0x000000007724783b */ /* 0x000fe80000000200 */
[----:B------:R-:W0:Y:S04]  /*5680*/  LDSM.16.MT88.4 R40, [R118] ;  /* 0x000000007628783b */ /* 0x000e280000004200 */
[----:B------:R-:W1:Y:S04]  /*5690*/  LDSM.16.MT88.4 R48, [R92] ;  /* 0x000000005c30783b */ /* 0x000e680000004200 */
[----:B------:R-:W-:Y:S04]  /*56a0*/  LDSM.16.M88.4 R44, [R120] ;  /* 0x00000000782c783b */ /* 0x000fe80000000200 */
[----:B------:R-:W2:Y:S01]  /*56b0*/  LDSM.16.MT88.4 R32, [R76] ;  /* 0x000000004c20783b */ /* 0x000ea20000004200 */
[C---:B------:R-:W-:Y:S08]  /*56c0*/  HMMA.16816.F16 R78, R52.reuse, R56, R78 ;  /* 0x00000038344e723c */ /* 0x040ff0000000084e */
[----:B------:R-:W-:Y:S01]  /*56d0*/  HMMA.16816.F16 R60, R52, R58, R82 ;  /* 0x0000003a343c723c */ /* 0x000fe20000000852 */
[C---:B------:R-:W-:Y:S01]  /*56e0*/  IADD3 R77, PT, PT, R67.reuse, 0x520, RZ ;  /* 0x00000520434d7810 */ /* 0x040fe20007ffe0ff */
[----:B------:R-:W-:-:S04]  /*56f0*/  VIADD R83, R67, 0xa00 ;  /* 0x00000a0043537836 */ /* 0x000fc80000000000 */
[C---:B------:R-:W-:Y:S01]  /*5700*/  IMAD.U32 R77, R128.reuse, 0x2, R77 ;  /* 0x00000002804d7824 */ /* 0x040fe200078e004d */
[----:B------:R-:W-:-:S04]  /*5710*/  LEA R83, R128, R83, 0x1 ;  /* 0x0000005380537211 */ /* 0x000fc800078e08ff */
[----:B------:R-:W3:Y:S01]  /*5720*/  LDSM.16.MT88.4 R56, [R77] ;  /* 0x000000004d38783b */ /* 0x000ee20000004200 */
[----:B0-----:R-:W-:Y:S01]  /*5730*/  HMMA.16816.F16 R84, R36, R40, R84 ;  /* 0x000000282454723c */ /* 0x001fe20000000854 */
[----:B------:R-:W-:-:S05]  /*5740*/  IADD3 R41, PT, PT, R75, 0x2840, RZ ;  /* 0x000028404b297810 */ /* 0x000fca0007ffe0ff */
[----:B------:R-:W-:Y:S02]  /*5750*/  IMAD.U32 R82, R126, 0x2, R41 ;  /* 0x000000027e527824 */ /* 0x000fe400078e0029 */
[C---:B------:R-:W-:Y:S01]  /*5760*/  HMMA.16816.F16 R86, R36.reuse, R42, R86 ;  /* 0x0000002a2456723c */ /* 0x040fe20000000856 */
[----:B------:R-:W-:Y:S07]  /*5770*/  LDSM.16.MT88.4 R40, [R83] ;  /* 0x000000005328783b */ /* 0x000fee0000004200 */
[C---:B-1----:R-:W-:Y:S08]  /*5780*/  HMMA.16816.F16 R78, R36.reuse, R48, R78 ;  /* 0x00000030244e723c */ /* 0x042ff0000000084e */
[----:B------:R-:W-:Y:S01]  /*5790*/  HMMA.16816.F16 R60, R36, R50, R60 ;  /* 0x00000032243c723c */ /* 0x000fe2000000083c */
[----:B------:R-:W0:Y:S01]  /*57a0*/  LDSM.16.M88.4 R48, [R82] ;  /* 0x000000005230783b */ /* 0x000e220000000200 */
[C---:B------:R-:W-:Y:S01]  /*57b0*/  IADD3 R121, PT, PT, R67.reuse, 0xa20, RZ ;  /* 0x00000a2043797810 */ /* 0x040fe20007ffe0ff */
[----:B------:R-:W-:-:S05]  /*57c0*/  VIADD R125, R67, 0xf00 ;  /* 0x00000f00437d7836 */ /* 0x000fca0000000000 */
[C---:B--2---:R-:W-:Y:S01]  /*57d0*/  HMMA.16816.F16 R84, R44.reuse, R32, R84 ;  /* 0x000000202c54723c */ /* 0x044fe20000000854 */
[----:B------:R-:W-:Y:S01]  /*57e0*/  IADD3 R33, PT, PT, R75, 0x2860, RZ ;  /* 0x000028604b217810 */ /* 0x000fe20007ffe0ff */
[C---:B------:R-:W-:Y:S02]  /*57f0*/  IMAD.U32 R121, R128.reuse, 0x2, R121 ;  /* 0x0000000280797824 */ /* 0x040fe400078e0079 */
[----:B------:R-:W-:Y:S01]  /*5800*/  IMAD.U32 R125, R128, 0x2, R125 ;  /* 0x00000002807d7824 */ /* 0x000fe200078e007d */
[----:B------:R-:W-:Y:S02]  /*5810*/  LEA R126, R126, R33, 0x1 ;  /* 0x000000217e7e7211 */ /* 0x000fe400078e08ff */
[----:B------:R-:W1:Y:S01]  /*5820*/  LDSM.16.MT88.4 R52, [R121] ;  /* 0x000000007934783b */ /* 0x000e620000004200 */
[C---:B------:R-:W-:Y:S03]  /*5830*/  HMMA.16816.F16 R86, R44.reuse, R34, R86 ;  /* 0x000000222c56723c */ /* 0x040fe60000000856 */
[----:B------:R-:W-:Y:S04]  /*5840*/  LDSM.16.M88.4 R36, [R126] ;  /* 0x000000007e24783b */ /* 0x000fe80000000200 */
[----:B------:R-:W2:Y:S01]  /*5850*/  LDSM.16.MT88.4 R32, [R125] ;  /* 0x000000007d20783b */ /* 0x000ea20000004200 */
[C---:B---3--:R-:W-:Y:S08]  /*5860*/  HMMA.16816.F16 R78, R44.reuse, R56, R78 ;  /* 0x000000382c4e723c */ /* 0x048ff0000000084e */
[----:B------:R-:W-:Y:S01]  /*5870*/  HMMA.16816.F16 R60, R44, R58, R60 ;  /* 0x0000003a2c3c723c */ /* 0x000fe2000000083c */
[----:B------:R-:W3:Y:S04]  /*5880*/  LDSM.16.MT88.4 R56, [R81] ;  /* 0x000000005138783b */ /* 0x000ee80000004200 */
[----:B------:R-:W-:Y:S03]  /*5890*/  LDSM.16.MT88.4 R44, [R89] ;  /* 0x00000000592c783b */ /* 0x000fe60000004200 */
[C---:B0-----:R-:W-:Y:S08]  /*58a0*/  HMMA.16816.F16 R84, R48.reuse, R40, R84 ;  /* 0x000000283054723c */ /* 0x041ff00000000854 */
[C---:B------:R-:W-:Y:S01]  /*58b0*/  HMMA.16816.F16 R86, R48.reuse, R42, R86 ;  /* 0x0000002a3056723c */ /* 0x040fe20000000856 */
[----:B------:R-:W0:Y:S07]  /*58c0*/  LDSM.16.M88.4 R40, [R90] ;  /* 0x000000005a28783b */ /* 0x000e2e0000000200 */
[C---:B-1----:R-:W-:Y:S08]  /*58d0*/  HMMA.16816.F16 R78, R48.reuse, R52, R78 ;  /* 0x00000034304e723c */ /* 0x042ff0000000084e */
[----:B------:R-:W-:Y:S01]  /*58e0*/  HMMA.16816.F16 R60, R48, R54, R60 ;  /* 0x00000036303c723c */ /* 0x000fe2000000083c */
[----:B------:R-:W1:Y:S04]  /*58f0*/  LDSM.16.MT88.4 R52, [R88] ;  /* 0x000000005834783b */ /* 0x000e680000004200 */
[----:B------:R-:W-:Y:S03]  /*5900*/  LDSM.16.MT88.4 R48, [R91] ;  /* 0x000000005b30783b */ /* 0x000fe60000004200 */
[C---:B--2---:R-:W-:Y:S08]  /*5910*/  HMMA.16816.F16 R84, R36.reuse, R32, R84 ;  /* 0x000000202454723c */ /* 0x044ff00000000854 */
[C---:B------:R-:W-:Y:S01]  /*5920*/  HMMA.16816.F16 R86, R36.reuse, R34, R86 ;  /* 0x000000222456723c */ /* 0x040fe20000000856 */
[----:B------:R-:W2:Y:S07]  /*5930*/  LDSM.16.M88.4 R32, [R96] ;  /* 0x000000006020783b */ /* 0x000eae0000000200 */
[C---:B---3--:R-:W-:Y:S08]  /*5940*/  HMMA.16816.F16 R56, R36.reuse, R56, R78 ;  /* 0x000000382438723c */ /* 0x048ff0000000084e */
[----:B------:R-:W-:Y:S01]  /*5950*/  HMMA.16816.F16 R58, R36, R58, R60 ;  /* 0x0000003a243a723c */ /* 0x000fe2000000083c */
[----:B------:R-:W3:Y:S04]  /*5960*/  LDSM.16.MT88.4 R36, [R97] ;  /* 0x000000006124783b */ /* 0x000ee80000004200 */
[----:B------:R-:W-:Y:S03]  /*5970*/  LDSM.16.MT88.4 R60, [R101] ;  /* 0x00000000653c783b */ /* 0x000fe60000004200 */
[C---:B0-----:R-:W-:Y:S08]  /*5980*/  HMMA.16816.F16 R84, R40.reuse, R44, R84 ;  /* 0x0000002c2854723c */ /* 0x041ff00000000854 */
[C---:B------:R-:W-:Y:S01]  /*5990*/  HMMA.16816.F16 R86, R40.reuse, R46, R86 ;  /* 0x0000002e2856723c */ /* 0x040fe20000000856 */
[----:B------:R-:W-:Y:S07]  /*59a0*/  LDSM.16.MT88.4 R44, [R99] ;  /* 0x00000000632c783b */ /* 0x000fee0000004200 */
[C---:B-1----:R-:W-:Y:S08]  /*59b0*/  HMMA.16816.F16 R70, R40.reuse, R52, R56 ;  /* 0x000000342846723c */ /* 0x042ff00000000838 */
[----:B------:R-:W-:Y:S01]  /*59c0*/  HMMA.16816.F16 R72, R40, R54, R58 ;  /* 0x000000362848723c */ /* 0x000fe2000000083a */
[----:B------:R-:W0:Y:S04]  /*59d0*/  LDSM.16.M88.4 R40, [R100] ;  /* 0x000000006428783b */ /* 0x000e280000000200 */
[----:B------:R-:W-:Y:S03]  /*59e0*/  LDSM.16.M88.4 R52, [R103] ;  /* 0x000000006734783b */ /* 0x000fe60000000200 */
[C---:B--2---:R-:W-:Y:S01]  /*59f0*/  HMMA.16816.F16 R84, R32.reuse, R48, R84 ;  /* 0x000000302054723c */ /* 0x044fe20000000854 */
[----:B------:R-:W-:Y:S07]  /*5a00*/  LDSM.16.MT88.4 R56, [R102] ;  /* 0x000000006638783b */ /* 0x000fee0000004200 */
[C---:B------:R-:W-:Y:S01]  /*5a10*/  HMMA.16816.F16 R86, R32.reuse, R50, R86 ;  /* 0x000000322056723c */ /* 0x040fe20000000856 */
[----:B------:R-:W1:Y:S01]  /*5a20*/  LDSM.16.MT88.4 R48, [R98] ;  /* 0x000000006230783b */ /* 0x000e620000004200 */
[----:B------:R-:W-:Y:S06]  /*5a30*/  BAR.SYNC.DEFER_BLOCKING 0x0 ;  /* 0x0000000000007b1d */ /* 0x000fec0000010000 */
[----:B---3--:R-:W-:Y:S01]  /*5a40*/  HMMA.16816.F16 R36, R32, R36, R70 ;  /* 0x000000242024723c */ /* 0x008fe20000000846 */
        /* <DEDUP_REMOVED lines=33> */
[----:B------:R-:W-:Y:S01]  /*5c60*/  STS.64 [R69+0x2300], R30 ;  /* 0x0023001e45007388 */ /* 0x000fe20000000a00 */
[----:B--2---:R-:W-:Y:S01]  /*5c70*/  MOV R20, R16 ;  /* 0x0000001000147202 */ /* 0x004fe20000000f00 */
[----:B------:R-:W-:-:S02]  /*5c80*/  IMAD.MOV.U32 R21, RZ, RZ, R17 ;  /* 0x000000ffff157224 */ /* 0x000fc400078e0011 */
[----:B------:R-:W-:Y:S04]  /*5c90*/  STS.64 [R69], R28 ;  /* 0x0000001c45007388 */ /* 0x000fe80000000a00 */
[----:B------:R-:W-:Y:S04]  /*5ca0*/  STS.64 [R69+0x500], R26 ;  /* 0x0005001a45007388 */ /* 0x000fe80000000a00 */
[----:B------:R-:W-:Y:S04]  /*5cb0*/  STS.64 [R69+0xa00], R24 ;  /* 0x000a001845007388 */ /* 0x000fe80000000a00 */
[----:B------:R-:W-:Y:S04]  /*5cc0*/  STS.64 [R69+0xf00], R22 ;  /* 0x000f001645007388 */ /* 0x000fe80000000a00 */
[----:B------:R-:W-:Y:S04]  /*5cd0*/  STS.64 [R69+0x1900], R18 ;  /* 0x0019001245007388 */ /* 0x000fe80000000a00 */
[----:B------:R-:W-:Y:S01]  /*5ce0*/  STS.64 [R69+0x1e00], R20 ;  /* 0x001e001445007388 */ /* 0x000fe20000000a00 */
[----:B------:R-:W-:Y:S01]  /*5cf0*/  BAR.SYNC.DEFER_BLOCKING 0x0 ;  /* 0x0000000000007b1d */ /* 0x000fe20000010000 */
[----:B------:R-:W-:Y:S08]  /*5d00*/  HMMA.16816.F16 R38, R32, R38, R72 ;  /* 0x000000262026723c */ /* 0x000ff00000000848 */
[C---:B0-----:R-:W-:Y:S08]  /*5d10*/  HMMA.16816.F16 R44, R40.reuse, R44, R84 ;  /* 0x0000002c282c723c */ /* 0x041ff00000000854 */
[C---:B------:R-:W-:Y:S01]  /*5d20*/  HMMA.16816.F16 R46, R40.reuse, R46, R86 ;  /* 0x0000002e282e723c */ /* 0x040fe20000000856 */
[----:B------:R-:W-:Y:S07]  /*5d30*/  LDSM.16.M88.4 R4, [R119] ;  /* 0x000000007704783b */ /* 0x000fee0000000200 */
[C---:B-1----:R-:W-:Y:S01]  /*5d40*/  HMMA.16816.F16 R36, R40.reuse, R48, R36 ;  /* 0x000000302824723c */ /* 0x042fe20000000824 */
[----:B------:R-:W0:Y:S04]  /*5d50*/  LDSM.16.MT88.4 R8, [R118] ;  /* 0x000000007608783b */ /* 0x000e280000004200 */
[----:B------:R-:W1:Y:S03]  /*5d60*/  LDSM.16.MT88.4 R92, [R92] ;  /* 0x000000005c5c783b */ /* 0x000e660000004200 */
[----:B------:R-:W-:Y:S01]  /*5d70*/  HMMA.16816.F16 R38, R40, R50, R38 ;  /* 0x000000322826723c */ /* 0x000fe20000000826 */
[----:B------:R-:W-:Y:S04]  /*5d80*/  LDSM.16.M88.4 R12, [R120] ;  /* 0x00000000780c783b */ /* 0x000fe80000000200 */
[----:B------:R-:W2:Y:S03]  /*5d90*/  LDSM.16.MT88.4 R16, [R76] ;  /* 0x000000004c10783b */ /* 0x000ea60000004200 */
[C---:B------:R-:W-:Y:S01]  /*5da0*/  HMMA.16816.F16 R44, R52.reuse, R56, R44 ;  /* 0x00000038342c723c */ /* 0x040fe2000000082c */
[----:B------:R-:W3:Y:S04]  /*5db0*/  LDSM.16.MT88.4 R20, [R77] ;  /* 0x000000004d14783b */ /* 0x000ee80000004200 */
[----:B------:R-:W-:Y:S03]  /*5dc0*/  LDSM.16.MT88.4 R24, [R83] ;  /* 0x000000005318783b */ /* 0x000fe60000004200 */
[C---:B------:R-:W-:Y:S01]  /*5dd0*/  HMMA.16816.F16 R46, R52.reuse, R58, R46 ;  /* 0x0000003a342e723c */ /* 0x040fe2000000082e */
[----:B------:R-:W-:Y:S04]  /*5de0*/  LDSM.16.MT88.4 R28, [R121] ;  /* 0x00000000791c783b */ /* 0x000fe80000004200 */
[----:B------:R-:W-:Y:S03]  /*5df0*/  LDSM.16.MT88.4 R32, [R81] ;  /* 0x000000005120783b */ /* 0x000fe60000004200 */
[C---:B------:R-:W-:Y:S08]  /*5e00*/  HMMA.16816.F16 R36, R52.reuse, R60, R36 ;  /* 0x0000003c3424723c */ /* 0x040ff00000000824 */
[----:B------:R-:W-:Y:S08]  /*5e10*/  HMMA.16816.F16 R38, R52, R62, R38 ;  /* 0x0000003e3426723c */ /* 0x000ff00000000826 */
[C---:B0-----:R-:W-:Y:S08]  /*5e20*/  HMMA.16816.F16 R44, R4.reuse, R8, R44 ;  /* 0x00000008042c723c */ /* 0x041ff0000000082c */
[C---:B------:R-:W-:Y:S01]  /*5e30*/  HMMA.16816.F16 R46, R4.reuse, R10, R46 ;  /* 0x0000000a042e723c */ /* 0x040fe2000000082e */
[----:B------:R-:W0:Y:S07]  /*5e40*/  LDSM.16.M88.4 R8, [R82] ;  /* 0x000000005208783b */ /* 0x000e2e0000000200 */
[C---:B-1----:R-:W-:Y:S08]  /*5e50*/  HMMA.16816.F16 R36, R4.reuse, R92, R36 ;  /* 0x0000005c0424723c */ /* 0x042ff00000000824 */
[----:B------:R-:W-:Y:S01]  /*5e60*/  HMMA.16816.F16 R38, R4, R94, R38 ;  /* 0x0000005e0426723c */ /* 0x000fe20000000826 */
[----:B------:R-:W-:Y:S07]  /*5e70*/  LDSM.16.M88.4 R4, [R126] ;  /* 0x000000007e04783b */ /* 0x000fee0000000200 */
[C---:B--2---:R-:W-:Y:S08]  /*5e80*/  HMMA.16816.F16 R44, R12.reuse, R16, R44 ;  /* 0x000000100c2c723c */ /* 0x044ff0000000082c */
[C---:B------:R-:W-:Y:S01]  /*5e90*/  HMMA.16816.F16 R46, R12.reuse, R18, R46 ;  /* 0x000000120c2e723c */ /* 0x040fe2000000082e */
[----:B------:R-:W1:Y:S07]  /*5ea0*/  LDSM.16.MT88.4 R16, [R125] ;  /* 0x000000007d10783b */ /* 0x000e6e0000004200 */
[C---:B---3--:R-:W-:Y:S08]  /*5eb0*/  HMMA.16816.F16 R20, R12.reuse, R20, R36 ;  /* 0x000000140c14723c */ /* 0x048ff00000000824 */
[----:B------:R-:W-:Y:S01]  /*5ec0*/  HMMA.16816.F16 R38, R12, R22, R38 ;  /* 0x000000160c26723c */ /* 0x000fe20000000826 */
[----:B------:R-:W-:Y:S07]  /*5ed0*/  LDSM.16.M88.4 R12, [R90] ;  /* 0x000000005a0c783b */ /* 0x000fee0000000200 */
[C---:B0-----:R-:W-:Y:S08]  /*5ee0*/  HMMA.16816.F16 R44, R8.reuse, R24, R44 ;  /* 0x00000018082c723c */ /* 0x041ff0000000082c */
[C---:B------:R-:W-:Y:S01]  /*5ef0*/  HMMA.16816.F16 R46, R8.reuse, R26, R46 ;  /* 0x0000001a082e723c */ /* 0x040fe2000000082e */
[----:B------:R-:W0:Y:S07]  /*5f00*/  LDSM.16.MT88.4 R24, [R89] ;  /* 0x000000005918783b */ /* 0x000e2e0000004200 */
[C---:B------:R-:W-:Y:S01]  /*5f10*/  HMMA.16816.F16 R28, R8.reuse, R28, R20 ;  /* 0x0000001c081c723c */ /* 0x040fe20000000814 */
[----:B------:R-:W2:Y:S07]  /*5f20*/  LDSM.16.MT88.4 R20, [R88] ;  /* 0x000000005814783b */ /* 0x000eae0000004200 */
[----:B------:R-:W-:Y:S01]  /*5f30*/  HMMA.16816.F16 R38, R8, R30, R38 ;  /* 0x0000001e0826723c */ /* 0x000fe20000000826 */
[----:B------:R-:W-:Y:S07]  /*5f40*/  LDSM.16.M88.4 R8, [R96] ;  /* 0x000000006008783b */ /* 0x000fee0000000200 */
[C---:B-1----:R-:W-:Y:S08]  /*5f50*/  HMMA.16816.F16 R44, R4.reuse, R16, R44 ;  /* 0x00000010042c723c */ /* 0x042ff0000000082c */
[C---:B------:R-:W-:Y:S01]  /*5f60*/  HMMA.16816.F16 R46, R4.reuse, R18, R46 ;  /* 0x00000012042e723c */ /* 0x040fe2000000082e */
[----:B------:R-:W1:Y:S07]  /*5f70*/  LDSM.16.MT88.4 R16, [R97] ;  /* 0x000000006110783b */ /* 0x000e6e0000004200 */
[C---:B------:R-:W-:Y:S01]  /*5f80*/  HMMA.16816.F16 R32, R4.reuse, R32, R28 ;  /* 0x000000200420723c */ /* 0x040fe2000000081c */
[----:B------:R-:W3:Y:S07]  /*5f90*/  LDSM.16.MT88.4 R28, [R91] ;  /* 0x000000005b1c783b */ /* 0x000eee0000004200 */
[----:B------:R-:W-:Y:S01]  /*5fa0*/  HMMA.16816.F16 R38, R4, R34, R38 ;  /* 0x000000220426723c */ /* 0x000fe20000000826 */
[----:B------:R-:W-:Y:S07]  /*5fb0*/  LDSM.16.M88.4 R4, [R100] ;  /* 0x000000006404783b */ /* 0x000fee0000000200 */
[C---:B0-----:R-:W-:Y:S08]  /*5fc0*/  HMMA.16816.F16 R44, R12.reuse, R24, R44 ;  /* 0x000000180c2c723c */ /* 0x041ff0000000082c */
[C---:B--2---:R-:W-:Y:S01]  /*5fd0*/  HMMA.16816.F16 R20, R12.reuse, R20, R32 ;  /* 0x000000140c14723c */ /* 0x044fe20000000820 */
[----:B------:R-:W0:Y:S07]  /*5fe0*/  LDSM.16.MT88.4 R32, [R99] ;  /* 0x000000006320783b */ /* 0x000e2e0000004200 */
[C---:B------:R-:W-:Y:S01]  /*5ff0*/  HMMA.16816.F16 R46, R12.reuse, R26, R46 ;  /* 0x0000001a0c2e723c */ /* 0x040fe2000000082e */
[----:B------:R-:W2:Y:S07]  /*6000*/  LDSM.16.MT88.4 R24, [R98] ;  /* 0x000000006218783b */ /* 0x000eae0000004200 */
[----:B------:R-:W-:Y:S01]  /*6010*/  HMMA.16816.F16 R38, R12, R22, R38 ;  /* 0x000000160c26723c */ /* 0x000fe20000000826 */
[----:B------:R-:W-:Y:S07]  /*6020*/  LDSM.16.M88.4 R12, [R103] ;  /* 0x00000000670c783b */ /* 0x000fee0000000200 */
[C---:B-1----:R-:W-:Y:S01]  /*6030*/  HMMA.16816.F16 R16, R8.reuse, R16, R20 ;  /* 0x000000100810723c */ /* 0x042fe20000000814 */
[----:B------:R-:W1:Y:S07]  /*6040*/  LDSM.16.MT88.4 R20, [R102] ;  /* 0x000000006614783b */ /* 0x000e6e0000004200 */
[C---:B---3--:R-:W-:Y:S08]  /*6050*/  HMMA.16816.F16 R44, R8.reuse, R28, R44 ;  /* 0x0000001c082c723c */ /* 0x048ff0000000082c */
[C---:B------:R-:W-:Y:S01]  /*6060*/  HMMA.16816.F16 R46, R8.reuse, R30, R46 ;  /* 0x0000001e082e723c */ /* 0x040fe2000000082e */
[----:B------:R-:W3:Y:S07]  /*6070*/  LDSM.16.MT88.4 R28, [R101] ;  /* 0x00000000651c783b */ /* 0x000eee0000004200 */
[----:B------:R-:W-:Y:S08]  /*6080*/  HMMA.16816.F16 R18, R8, R18, R38 ;  /* 0x000000120812723c */ /* 0x000ff00000000826 */
[C---:B0-----:R-:W-:Y:S08]  /*6090*/  HMMA.16816.F16 R32, R4.reuse, R32, R44 ;  /* 0x000000200420723c */ /* 0x041ff0000000082c */
[C---:B------:R-:W-:Y:S08]  /*60a0*/  HMMA.16816.F16 R34, R4.reuse, R34, R46 ;  /* 0x000000220422723c */ /* 0x040ff0000000082e */
[C---:B--2---:R-:W-:Y:S08]  /*60b0*/  HMMA.16816.F16 R16, R4.reuse, R24, R16 ;  /* 0x000000180410723c */ /* 0x044ff00000000810 */
[----:B------:R-:W-:Y:S01]  /*60c0*/  HMMA.16816.F16 R18, R4, R26, R18 ;  /* 0x0000001a0412723c */ /* 0x000fe20000000812 */
[----:B------:R-:W-:Y:S01]  /*60d0*/  SHF.R.U32.HI R3, RZ, 0x2, R2 ;  /* 0x00000002ff037819 */ /* 0x000fe20000011602 */
[----:B------:R-:W-:Y:S01]  /*60e0*/  IMAD R75, R124, -0xd00, R75 ;  /* 0xfffff3007c4b7824 */ /* 0x000fe200078e024b */
[----:B------:R-:W-:-:S05]  /*60f0*/  LOP3.LUT R2, R2, 0x3, RZ, 0xc0, !PT ;  /* 0x0000000302027812 */ /* 0x000fca00078ec0ff */
[C---:B-1----:R-:W-:Y:S08]  /*6100*/  HMMA.16816.F16 R20, R12.reuse, R20, R32 ;  /* 0x000000140c14723c */ /* 0x042ff00000000820 */
[C---:B------:R-:W-:Y:S08]  /*6110*/  HMMA.16816.F16 R22, R12.reuse, R22, R34 ;  /* 0x000000160c16723c */ /* 0x040ff00000000822 */
[C---:B---3--:R-:W-:Y:S08]  /*6120*/  HMMA.16816.F16 R16, R12.reuse, R28, R16 ;  /* 0x0000001c0c10723c */ /* 0x048ff00000000810 */
[----:B------:R-:W-:Y:S01]  /*6130*/  HMMA.16816.F16 R18, R12, R30, R18 ;  /* 0x0000001e0c12723c */ /* 0x000fe20000000812 */
[----:B------:R-:W-:Y:S01]  /*6140*/  LEA R2, R3, R2, 0x3 ;  /* 0x0000000203027211 */ /* 0x000fe200078e18ff */
[----:B------:R-:W-:-:S03]  /*6150*/  VIADD R3, R75, 0x200 ;  /* 0x000002004b037836 */ /* 0x000fc60000000000 */
[C---:B------:R-:W-:Y:S01]  /*6160*/  LEA R75, R2.reuse, R75, 0x2 ;  /* 0x0000004b024b7211 */ /* 0x040fe200078e10ff */
[----:B------:R-:W-:Y:S01]  /*6170*/  BAR.SYNC.DEFER_BLOCKING 0x0 ;  /* 0x0000000000007b1d */ /* 0x000fe20000010000 */
[----:B------:R-:W-:Y:S01]  /*6180*/  LEA R3, R2, R3, 0x2 ;  /* 0x0000000302037211 */ /* 0x000fe200078e10ff */
[----:B------:R-:W-:-:S04]  /*6190*/  IMAD R67, R68, 0x2, R67 ;  /* 0x0000000244437824 */ /* 0x000fc800078e0243 */
[----:B------:R-:W-:Y:S04]  /*61a0*/  STS [R75], R20 ;  /* 0x000000144b007388 */ /* 0x000fe80000000800 */
[----:B------:R-:W-:Y:S04]  /*61b0*/  STS [R75+0x100], R21 ;  /* 0x000100154b007388 */ /* 0x000fe80000000800 */
[----:B------:R-:W-:Y:S04]  /*61c0*/  STS [R75+0x10], R22 ;  /* 0x000010164b007388 */ /* 0x000fe80000000800 */
[----:B------:R-:W-:Y:S04]  /*61d0*/  STS [R75+0x110], R23 ;  /* 0x000110174b007388 */ /* 0x000fe80000000800 */
[----:B------:R-:W-:Y:S04]  /*61e0*/  STS [R3], R16 ;  /* 0x0000001003007388 */ /* 0x000fe80000000800 */
[----:B------:R-:W-:Y:S04]  /*61f0*/  STS [R3+0x100], R17 ;  /* 0x0001001103007388 */ /* 0x000fe80000000800 */
[----:B------:R-:W-:Y:S04]  /*6200*/  STS [R3+0x10], R18 ;  /* 0x0000101203007388 */ /* 0x000fe80000000800 */
[----:B------:R0:W-:Y:S01]  /*6210*/  STS [R3+0x110], R19 ;  /* 0x0001101303007388 */ /* 0x0001e20000000800 */
[----:B------:R-:W-:Y:S08]  /*6220*/  BAR.SYNC.DEFER_BLOCKING 0x0 ;  /* 0x0000000000007b1d */ /* 0x000ff00000010000 */
[----:B------:R-:W1:Y:S01]  /*6230*/  S2UR UR6, SR_CTAID.X ;  /* 0x00000000000679c3 */ /* 0x000e620000002500 */
[C---:B------:R-:W-:Y:S01]  /*6240*/  IMAD.SHL.U32 R4, R0.reuse, 0x1000, RZ ;  /* 0x0000100000047824 */ /* 0x040fe200078e00ff */
[----:B------:R-:W-:-:S06]  /*6250*/  SHF.L.U32 R5, R0, 0x6, RZ ;  /* 0x0000000600057819 */ /* 0x000fcc00000006ff */
[----:B0-----:R-:W0:Y:S01]  /*6260*/  LDC.64 R2, c[0x0][0x380] ;  /* 0x0000e000ff027b82 */ /* 0x001e220000000a00 */
[----:B------:R-:W2:Y:S04]  /*6270*/  LDS R7, [R67] ;  /* 0x0000000043077984 */ /* 0x000ea80000000800 */
[----:B------:R-:W3:Y:S04]  /*6280*/  LDS R9, [R67+0x200] ;  /* 0x0002000043097984 */ /* 0x000ee80000000800 */
[----:B------:R-:W4:Y:S04]  /*6290*/  LDS R11, [R67+0x400] ;  /* 0x00040000430b7984 */ /* 0x000f280000000800 */
[----:B------:R-:W4:Y:S04]  /*62a0*/  LDS R13, [R67+0x600] ;  /* 0x00060000430d7984 */ /* 0x000f280000000800 */
[----:B------:R-:W4:Y:S04]  /*62b0*/  LDS R15, [R67+0x800] ;  /* 0x00080000430f7984 */ /* 0x000f280000000800 */
[----:B------:R-:W4:Y:S04]  /*62c0*/  LDS R21, [R67+0xa00] ;  /* 0x000a000043157984 */ /* 0x000f280000000800 */
[----:B------:R-:W4:Y:S04]  /*62d0*/  LDS R23, [R67+0xc00] ;  /* 0x000c000043177984 */ /* 0x000f280000000800 */
[----:B------:R-:W4:Y:S01]  /*62e0*/  LDS R17, [R67+0xe00] ;  /* 0x000e000043117984 */ /* 0x000f220000000800 */
[----:B------:R-:W-:Y:S01]  /*62f0*/  IMAD.SHL.U32 R0, R122, 0x10, RZ ;  /* 0x000000107a007824 */ /* 0x000fe200078e00ff */
[----:B-1----:R-:W-:-:S02]  /*6300*/  LEA R19, R124, UR6, 0x4 ;  /* 0x000000067c137c11 */ /* 0x002fc4000f8e20ff */
[----:B------:R-:W-:Y:S01]  /*6310*/  LOP3.LUT R4, R4, 0xfffe000, RZ, 0xc0, !PT ;  /* 0x0fffe00004047812 */ /* 0x000fe200078ec0ff */
[----:B------:R-:W-:Y:S01]  /*6320*/  IMAD.SHL.U32 R122, R122, 0x2, RZ ;  /* 0x000000027a7a7824 */ /* 0x000fe200078e00ff */
[----:B------:R-:W-:Y:S02]  /*6330*/  LOP3.LUT R5, R5, 0x40, RZ, 0xc0, !PT ;  /* 0x0000004005057812 */ /* 0x000fe400078ec0ff */
[----:B------:R-:W-:Y:S02]  /*6340*/  LEA R4, R19, R4, 0x5 ;  /* 0x0000000413047211 */ /* 0x000fe400078e28ff */
[----:B------:R-:W-:-:S04]  /*6350*/  LOP3.LUT R0, R0, 0x780, RZ, 0xc0, !PT ;  /* 0x0000078000007812 */ /* 0x000fc800078ec0ff */
[----:B------:R-:W-:Y:S02]  /*6360*/  IADD3 R5, PT, PT, R5, R4, R0 ;  /* 0x0000000405057210 */ /* 0x000fe40007ffe000 */
[----:B------:R-:W-:-:S04]  /*6370*/  LOP3.LUT R0, R122, 0xe, RZ, 0xc0, !PT ;  /* 0x0000000e7a007812 */ /* 0x000fc800078ec0ff */
[----:B------:R-:W-:-:S05]  /*6380*/  IADD3 R5, PT, PT, R0, R5, RZ ;  /* 0x0000000500057210 */ /* 0x000fca0007ffe0ff */
[----:B0-----:R-:W-:-:S05]  /*6390*/  IMAD.WIDE.U32 R2, R5, 0x2, R2 ;  /* 0x0000000205027825 */ /* 0x001fca00078e0002 */
[----:B--2---:R-:W-:Y:S04]  /*63a0*/  STG.E desc[UR4][R2.64], R7 ;  /* 0x0000000702007986 */ /* 0x004fe8000c101904 */
[----:B---3--:R-:W-:Y:S04]  /*63b0*/  STG.E desc[UR4][R2.64+0x20], R9 ;  /* 0x0000200902007986 */ /* 0x008fe8000c101904 */
[----:B----4-:R-:W-:Y:S04]  /*63c0*/  STG.E desc[UR4][R2.64+0x1000], R11 ;  /* 0x0010000b02007986 */ /* 0x010fe8000c101904 */
[----:B------:R-:W-:Y:S04]  /*63d0*/  STG.E desc[UR4][R2.64+0x1020], R13 ;  /* 0x0010200d02007986 */ /* 0x000fe8000c101904 */
[----:B------:R-:W-:Y:S04]  /*63e0*/  STG.E desc[UR4][R2.64+0x2000], R15 ;  /* 0x0020000f02007986 */ /* 0x000fe8000c101904 */
[----:B------:R-:W-:Y:S04]  /*63f0*/  STG.E desc[UR4][R2.64+0x2020], R21 ;  /* 0x0020201502007986 */ /* 0x000fe8000c101904 */
[----:B------:R-:W-:Y:S04]  /*6400*/  STG.E desc[UR4][R2.64+0x3000], R23 ;  /* 0x0030001702007986 */ /* 0x000fe8000c101904 */
[----:B------:R-:W-:Y:S01]  /*6410*/  STG.E desc[UR4][R2.64+0x3020], R17 ;  /* 0x0030201102007986 */ /* 0x000fe2000c101904 */
[----:B------:R-:W-:Y:S05]  /*6420*/  EXIT ;  /* 0x000000000000794d */ /* 0x000fea0003800000 */
.L_x_4:
[----:B------:R-:W-:-:S00]  /*6430*/  BRA `(.L_x_4) ;  /* 0xfffffffc00fc7947 */ /* 0x000fc0000383ffff */
[----:B------:R-:W-:-:S00]  /*6440*/  NOP ;  /* 0x0000000000007918 */ /* 0x000fc00000000000 */
        /* <DEDUP_REMOVED lines=11> */
.L_x_5:


//--------------------- .nv.shared.main_kernel    --------------------------
	.section	.nv.shared.main_kernel,"aw",@nobits
	.sectionflags	@""
	.align	16
	.zero		1024


//--------------------- .nv.shared.reserved.0     --------------------------
	.section	.nv.shared.reserved.0,"aw",@nobits
	.weak		__nv_reservedSMEM_offset_0_alias
	.size		__nv_reservedSMEM_offset_0_alias, 0, 64
	.other		__nv_reservedSMEM_offset_0_alias,@"STO_CUDA_RESERVED_SHARED STV_DEFAULT"
__nv_reservedSMEM_offset_0_alias:
	.zero		0
	.zero		64


//--------------------- .nv.constant0.main_kernel --------------------------
	.section	.nv.constant0.main_kernel,"a",@progbits
	.sectionflags	@""
	.align	4
.nv.constant0.main_kernel:
	.zero		920


//--------------------- SYMBOLS --------------------------

	.type		.nv.reservedSmem.offset0,@object
	.size		.nv.reservedSmem.offset0,0x4
	.type		.nv.reservedSmem.cap,@object
	.size		.nv.reservedSmem.cap,0x4
